def matmul_kernel(
    a_ptr,
    b_ptr,
    c_ptr,
    M,
    N,
    K,
    stride_am,
    stride_ak,
    stride_bk,
    stride_bn,
    stride_cm,
    stride_cn,
    BLOCK_M: tl.constexpr,
    BLOCK_N: tl.constexpr,
    BLOCK_K: tl.constexpr,
    GROUP_M: tl.constexpr,
):
    pid = tl.program_id(axis=0)
    num_pid_m = tl.cdiv(M, BLOCK_M)
    num_pid_n = tl.cdiv(N, BLOCK_N)
    num_pid_in_group = GROUP_M * num_pid_n
    group_id = pid // num_pid_in_group
    first_pid_m = group_id * GROUP_M
    group_size_m = min(num_pid_m - first_pid_m, GROUP_M)
    pid_m = first_pid_m + ((pid % num_pid_in_group) % group_size_m)
    pid_n = (pid % num_pid_in_group) // group_size_m

    offs_am = (pid_m * BLOCK_M + tl.arange(0, BLOCK_M)) % M
    offs_bn = (pid_n * BLOCK_N + tl.arange(0, BLOCK_N)) % N
    offs_k = tl.arange(0, BLOCK_K)
    a_ptrs = a_ptr + offs_am[:, None] * stride_am + offs_k[None, :] * stride_ak
    b_ptrs = b_ptr + offs_k[:, None] * stride_bk + offs_bn[None, :] * stride_bn

    acc = tl.zeros((BLOCK_M, BLOCK_N), dtype=tl.float32)
    for kk in range(0, tl.cdiv(K, BLOCK_K)):
        a = tl.load(a_ptrs, mask=offs_k[None, :] < K - kk * BLOCK_K, other=0.0)
        b = tl.load(b_ptrs, mask=offs_k[:, None] < K - kk * BLOCK_K, other=0.0)
        acc = tl.dot(a, b, acc)
        a_ptrs += BLOCK_K * stride_ak
        b_ptrs += BLOCK_K * stride_bk

    c = acc.to(c_ptr.dtype.element_ty)
    offs_cm = pid_m * BLOCK_M + tl.arange(0, BLOCK_M)
    offs_cn = pid_n * BLOCK_N + tl.arange(0, BLOCK_N)
    c_ptrs = c_ptr + offs_cm[:, None] * stride_cm + offs_cn[None, :] * stride_cn
    mask = (offs_cm[:, None] < M) & (offs_cn[None, :] < N)
    tl.store(c_ptrs, c, mask=mask)

# config = {"BLOCK_K": 32, "BLOCK_M": 256, "BLOCK_N": 64, "GROUP_M": 4, "arch": "sm_100", "dtype": "fp8e4m3", "num_ctas": 1, "num_stages": 3, "num_warps": 4}
# arch = sm_100


// ===== COMPILED SASS (sm_100a) =====

	.target	sm_100a

	.elftype	@"ET_EXEC"


//--------------------- .note.nv.tkinfo           --------------------------
	.section	.note.nv.tkinfo,"",@"SHT_NOTE"
	.sectionflags	@"SHF_NOTE_NV_TKINFO"
	.tkinfo
        /*0018*/ 	.word	0x00000081
        /*0030*/ 	.string	""
        /*0030*/ 	.string	"ptxas-blackwell"
        /*0030*/ 	.string	"Cuda compilation tools, release 12.9, V12.9.86"
        /*0030*/ 	.string	"Build cuda_12.9.r12.9/compiler.36037853_0"
        /*0030*/ 	.string	"-v  -suppress-debug-info  -lineinfo  -arch sm_100a "



//--------------------- .note.nv.cuver            --------------------------
	.section	.note.nv.cuver,"",@"SHT_NOTE"
	.sectionflags	@"SHF_NOTE_NV_CUVER"
        /*0018*/ 	.short	0x0001
        /*001a*/ 	.short	0x0064
        /*001c*/ 	.short	0x0001
        /*001e*/ 	.short	0x0000
        /*0020*/ 	.short	0x0001
        /*0022*/ 	.short	0x0000


//--------------------- .nv.info                  --------------------------
	.section	.nv.info,"",@"SHT_CUDA_INFO"
	.align	4


	//----- nvinfo : EIATTR_REGCOUNT
	.align		4
        /*0000*/ 	.byte	0x04, 0x2f
        /*0002*/ 	.short	(.L_4 - .L_3)
	.align		4
.L_3:
        /*0004*/ 	.word	index@(matmul_kernel)
        /*0008*/ 	.word	0x000000ff


	//----- nvinfo : EIATTR_FRAME_SIZE
	.align		4
.L_4:
        /*000c*/ 	.byte	0x04, 0x11
        /*000e*/ 	.short	(.L_6 - .L_5)
	.align		4
.L_5:
        /*0010*/ 	.word	index@($__internal_2_$__cuda_sm10x_tcgen05_guardrail_trap_unallocated_columns_being_dealloced)
        /*0014*/ 	.word	0x00000000


	//----- nvinfo : EIATTR_FRAME_SIZE
	.align		4
.L_6:
        /*0018*/ 	.byte	0x04, 0x11
        /*001a*/ 	.short	(.L_8 - .L_7)
	.align		4
.L_7:
        /*001c*/ 	.word	index@($__internal_1_$__cuda_sm10x_tcgen05_guardrail_trap_phase_invalid_during_alloc)
        /*0020*/ 	.word	0x00000000


	//----- nvinfo : EIATTR_FRAME_SIZE
	.align		4
.L_8:
        /*0024*/ 	.byte	0x04, 0x11
        /*0026*/ 	.short	(.L_10 - .L_9)
	.align		4
.L_9:
        /*0028*/ 	.word	index@($__internal_0_$__cuda_sm10x_tcgen05_guardrail_trap_col_being_dealloced_not_returned_by_alloc)
        /*002c*/ 	.word	0x00000000


	//----- nvinfo : EIATTR_FRAME_SIZE
	.align		4
.L_10:
        /*0030*/ 	.byte	0x04, 0x11
        /*0032*/ 	.short	(.L_12 - .L_11)
	.align		4
.L_11:
        /*0034*/ 	.word	index@(matmul_kernel)
        /*0038*/ 	.word	0x00000000


	//----- nvinfo : EIATTR_MIN_STACK_SIZE
	.align		4
.L_12:
        /*003c*/ 	.byte	0x04, 0x12
        /*003e*/ 	.short	(.L_14 - .L_13)
	.align		4
.L_13:
        /*0040*/ 	.word	index@(matmul_kernel)
        /*0044*/ 	.word	0x00000000
.L_14:


//--------------------- .nv.info.matmul_kernel    --------------------------
	.section	.nv.info.matmul_kernel,"",@"SHT_CUDA_INFO"
	.sectionflags	@""
	.align	4


	//----- nvinfo : EIATTR_CUDA_API_VERSION
	.align		4
        /*0000*/ 	.byte	0x04, 0x37
        /*0002*/ 	.short	(.L_16 - .L_15)
.L_15:
        /*0004*/ 	.word	0x00000081


	//----- nvinfo : EIATTR_KPARAM_INFO
	.align		4
.L_16:
        /*0008*/ 	.byte	0x04, 0x17
        /*000a*/ 	.short	(.L_18 - .L_17)
.L_17:
        /*000c*/ 	.word	0x00000000
        /*0010*/ 	.short	0x000d
        /*0012*/ 	.short	0x0048
        /*0014*/ 	.byte	0x00, 0xf4, 0x21, 0x00


	//----- nvinfo : EIATTR_KPARAM_INFO
	.align		4
.L_18:
        /*0018*/ 	.byte	0x04, 0x17
        /*001a*/ 	.short	(.L_20 - .L_19)
.L_19:
        /*001c*/ 	.word	0x00000000
        /*0020*/ 	.short	0x000c
        /*0022*/ 	.short	0x0040
        /*0024*/ 	.byte	0x00, 0xf4, 0x21, 0x00


	//----- nvinfo : EIATTR_KPARAM_INFO
	.align		4
.L_20:
        /*0028*/ 	.byte	0x04, 0x17
        /*002a*/ 	.short	(.L_22 - .L_21)
.L_21:
        /*002c*/ 	.word	0x00000000
        /*0030*/ 	.short	0x000b
        /*0032*/ 	.short	0x0038
        /*0034*/ 	.byte	0x00, 0xf0, 0x11, 0x00


	//----- nvinfo : EIATTR_KPARAM_INFO
	.align		4
.L_22:
        /*0038*/ 	.byte	0x04, 0x17
        /*003a*/ 	.short	(.L_24 - .L_23)
.L_23:
        /*003c*/ 	.word	0x00000000
        /*0040*/ 	.short	0x000a
        /*0042*/ 	.short	0x0034
        /*0044*/ 	.byte	0x00, 0xf0, 0x11, 0x00


	//----- nvinfo : EIATTR_KPARAM_INFO
	.align		4
.L_24:
        /*0048*/ 	.byte	0x04, 0x17
        /*004a*/ 	.short	(.L_26 - .L_25)
.L_25:
        /*004c*/ 	.word	0x00000000
        /*0050*/ 	.short	0x0009
        /*0052*/ 	.short	0x0030
        /*0054*/ 	.byte	0x00, 0xf0, 0x11, 0x00


	//----- nvinfo : EIATTR_KPARAM_INFO
	.align		4
.L_26:
        /*0058*/ 	.byte	0x04, 0x17
        /*005a*/ 	.short	(.L_28 - .L_27)
.L_27:
        /*005c*/ 	.word	0x00000000
        /*0060*/ 	.short	0x0008
        /*0062*/ 	.short	0x002c
        /*0064*/ 	.byte	0x00, 0xf0, 0x11, 0x00


	//----- nvinfo : EIATTR_KPARAM_INFO
	.align		4
.L_28:
        /*0068*/ 	.byte	0x04, 0x17
        /*006a*/ 	.short	(.L_30 - .L_29)
.L_29:
        /*006c*/ 	.word	0x00000000
        /*0070*/ 	.short	0x0007
        /*0072*/ 	.short	0x0028
        /*0074*/ 	.byte	0x00, 0xf0, 0x11, 0x00


	//----- nvinfo : EIATTR_KPARAM_INFO
	.align		4
.L_30:
        /*0078*/ 	.byte	0x04, 0x17
        /*007a*/ 	.short	(.L_32 - .L_31)
.L_31:
        /*007c*/ 	.word	0x00000000
        /*0080*/ 	.short	0x0006
        /*0082*/ 	.short	0x0024
        /*0084*/ 	.byte	0x00, 0xf0, 0x11, 0x00


	//----- nvinfo : EIATTR_KPARAM_INFO
	.align		4
.L_32:
        /*0088*/ 	.byte	0x04, 0x17
        /*008a*/ 	.short	(.L_34 - .L_33)
.L_33:
        /*008c*/ 	.word	0x00000000
        /*0090*/ 	.short	0x0005
        /*0092*/ 	.short	0x0020
        /*0094*/ 	.byte	0x00, 0xf0, 0x11, 0x00


	//----- nvinfo : EIATTR_KPARAM_INFO
	.align		4
.L_34:
        /*0098*/ 	.byte	0x04, 0x17
        /*009a*/ 	.short	(.L_36 - .L_35)
.L_35:
        /*009c*/ 	.word	0x00000000
        /*00a0*/ 	.short	0x0004
        /*00a2*/ 	.short	0x001c
        /*00a4*/ 	.byte	0x00, 0xf0, 0x11, 0x00


	//----- nvinfo : EIATTR_KPARAM_INFO
	.align		4
.L_36:
        /*00a8*/ 	.byte	0x04, 0x17
        /*00aa*/ 	.short	(.L_38 - .L_37)
.L_37:
        /*00ac*/ 	.word	0x00000000
        /*00b0*/ 	.short	0x0003
        /*00b2*/ 	.short	0x0018
        /*00b4*/ 	.byte	0x00, 0xf0, 0x11, 0x00


	//----- nvinfo : EIATTR_KPARAM_INFO
	.align		4
.L_38:
        /*00b8*/ 	.byte	0x04, 0x17
        /*00ba*/ 	.short	(.L_40 - .L_39)
.L_39:
        /*00bc*/ 	.word	0x00000000
        /*00c0*/ 	.short	0x0002
        /*00c2*/ 	.short	0x0010
        /*00c4*/ 	.byte	0x00, 0xf4, 0x21, 0x00


	//----- nvinfo : EIATTR_KPARAM_INFO
	.align		4
.L_40:
        /*00c8*/ 	.byte	0x04, 0x17
        /*00ca*/ 	.short	(.L_42 - .L_41)
.L_41:
        /*00cc*/ 	.word	0x00000000
        /*00d0*/ 	.short	0x0001
        /*00d2*/ 	.short	0x0008
        /*00d4*/ 	.byte	0x00, 0xf4, 0x21, 0x00


	//----- nvinfo : EIATTR_KPARAM_INFO
	.align		4
.L_42:
        /*00d8*/ 	.byte	0x04, 0x17
        /*00da*/ 	.short	(.L_44 - .L_43)
.L_43:
        /*00dc*/ 	.word	0x00000000
        /*00e0*/ 	.short	0x0000
        /*00e2*/ 	.short	0x0000
        /*00e4*/ 	.byte	0x00, 0xf4, 0x21, 0x00


	//----- nvinfo : EIATTR_AT_ENTRY_FRAGMENTS
	.align		4
.L_44:
        /*00e8*/ 	.byte	0x04, 0x4f
        /*00ea*/ 	.short	(.L_46 - .L_45)


	//   ....[0]....
.L_45:
        /*00ec*/ 	.word	0x00000004


	//----- nvinfo : EIATTR_RESERVED_SMEM_USED
	.align		4
.L_46:
        /*00f0*/ 	.byte	0x01, 0x41
	.zero		2


	//----- nvinfo : EIATTR_SPARSE_MMA_MASK
	.align		4
        /*00f4*/ 	.byte	0x03, 0x50
        /*00f6*/ 	.short	0x0000


	//----- nvinfo : EIATTR_TCGEN05_1CTA_USED
	.align		4
        /*00f8*/ 	.byte	0x01, 0x51
	.zero		2


	//----- nvinfo : EIATTR_MAXREG_COUNT
	.align		4
        /*00fc*/ 	.byte	0x03, 0x1b
        /*00fe*/ 	.short	0x00ff


	//----- nvinfo : EIATTR_NUM_BARRIERS
	.align		4
        /*0100*/ 	.byte	0x02, 0x4c
        /*0102*/ 	.byte	0x01
	.zero		1


	//----- nvinfo : EIATTR_INT_WARP_WIDE_INSTR_OFFSETS
	.align		4
        /*0104*/ 	.byte	0x04, 0x31
        /*0106*/ 	.short	(.L_48 - .L_47)


	//   ....[0]....
.L_47:
        /*0108*/ 	.word	0x00001780


	//   ....[1]....
        /*010c*/ 	.word	0x000017b0


	//   ....[2]....
        /*0110*/ 	.word	0x00003b40


	//   ....[3]....
        /*0114*/ 	.word	0x0000ab80


	//   ....[4]....
        /*0118*/ 	.word	0x0000abd0


	//----- nvinfo : EIATTR_COOP_GROUP_MASK_REGIDS
	.align		4
.L_48:
        /*011c*/ 	.byte	0x04, 0x29
        /*011e*/ 	.short	(.L_50 - .L_49)


	//   ....[0]....
.L_49:
        /*0120*/ 	.word	0xffffffff


	//   ....[1]....
        /*0124*/ 	.word	0xffffffff


	//   ....[2]....
        /*0128*/ 	.word	0xffffffff


	//   ....[3]....
        /*012c*/ 	.word	0xffffffff


	//----- nvinfo : EIATTR_COOP_GROUP_INSTR_OFFSETS
	.align		4
.L_50:
        /*0130*/ 	.byte	0x04, 0x28
        /*0132*/ 	.short	(.L_52 - .L_51)


	//   ....[0]....
.L_51:
        /*0134*/ 	.word	0x00000070


	//   ....[1]....
        /*0138*/ 	.word	0x00000330


	//   ....[2]....
        /*013c*/ 	.word	0x0000aa10


	//   ....[3]....
        /*0140*/ 	.word	0x0000ac80


	//----- nvinfo : EIATTR_VRC_CTA_INIT_COUNT
	.align		4
.L_52:
        /*0144*/ 	.byte	0x02, 0x4a
        /*0146*/ 	.byte	0x80
	.zero		1


	//----- nvinfo : EIATTR_MBARRIER_INSTR_OFFSETS
	.align		4
        /*0148*/ 	.byte	0x04, 0x39
        /*014a*/ 	.short	(.L_54 - .L_53)


	//   ....[0]....
.L_53:
        /*014c*/ 	.word	0x00001920
        /*0150*/ 	.word	0x000000ff
        /*0154*/ 	.word	0x00000000
        /*0158*/ 	.short	0x0100
        /*015a*/ 	.byte	0x08
	.zero		1


	//   ....[1]....
        /*015c*/ 	.word	0x00003b60
        /*0160*/ 	.word	0x000000ff
        /*0164*/ 	.word	0x00005008
        /*0168*/ 	.short	0x0100
        /*016a*/ 	.byte	0x0b
	.zero		1


	//   ....[2]....
        /*016c*/ 	.word	0x00004a50
        /*0170*/ 	.word	0x000000ff
        /*0174*/ 	.word	0x00000000
        /*0178*/ 	.short	0x010a
        /*017a*/ 	.byte	0x08
	.zero		1


	//   ....[3]....
        /*017c*/ 	.word	0x00006370
        /*0180*/ 	.word	0x000000ff
        /*0184*/ 	.word	0x00000000
        /*0188*/ 	.short	0x010a
        /*018a*/ 	.byte	0x08
	.zero		1


	//   ....[4]....
        /*018c*/ 	.word	0x00006510
        /*0190*/ 	.word	0x000000ff
        /*0194*/ 	.word	0x00005000
        /*0198*/ 	.short	0x0108
        /*019a*/ 	.byte	0x0b
	.zero		1


	//   ....[5]....
        /*019c*/ 	.word	0x00006680
        /*01a0*/ 	.word	0x000000ff
        /*01a4*/ 	.word	0x00005008
        /*01a8*/ 	.short	0x0108
        /*01aa*/ 	.byte	0x0b
	.zero		1


	//   ....[6]....
        /*01ac*/ 	.word	0x0000aca0
        /*01b0*/ 	.word	0x000000ff
        /*01b4*/ 	.word	0x00000000
        /*01b8*/ 	.short	0x010a
        /*01ba*/ 	.byte	0x08
	.zero		1


	//   ....[7]....
        /*01bc*/ 	.word	0x0000acd0
        /*01c0*/ 	.word	0x000000ff
        /*01c4*/ 	.word	0x00000000
        /*01c8*/ 	.short	0x010a
        /*01ca*/ 	.byte	0x08
	.zero		1


	//----- nvinfo : EIATTR_NUM_MBARRIERS
	.align		4
.L_54:
        /*01cc*/ 	.byte	0x03, 0x38
        /*01ce*/ 	.short	0x0002


	//----- nvinfo : EIATTR_EXIT_INSTR_OFFSETS
	.align		4
        /*01d0*/ 	.byte	0x04, 0x1c
        /*01d2*/ 	.short	(.L_56 - .L_55)


	//   ....[0]....
.L_55:
        /*01d4*/ 	.word	0x0000ac90


	//----- nvinfo : EIATTR_REQNTID
	.align		4
.L_56:
        /*01d8*/ 	.byte	0x04, 0x10
        /*01da*/ 	.short	(.L_58 - .L_57)
.L_57:
        /*01dc*/ 	.word	0x00000080
        /*01e0*/ 	.word	0x00000001
        /*01e4*/ 	.word	0x00000001


	//----- nvinfo : EIATTR_CRS_STACK_SIZE
	.align		4
.L_58:
        /*01e8*/ 	.byte	0x04, 0x1e
        /*01ea*/ 	.short	(.L_60 - .L_59)
.L_59:
        /*01ec*/ 	.word	0x00000000


	//----- nvinfo : EIATTR_CBANK_PARAM_SIZE
	.align		4
.L_60:
        /*01f0*/ 	.byte	0x03, 0x19
        /*01f2*/ 	.short	0x0050


	//----- nvinfo : EIATTR_PARAM_CBANK
	.align		4
        /*01f4*/ 	.byte	0x04, 0x0a
        /*01f6*/ 	.short	(.L_62 - .L_61)
	.align		4
.L_61:
        /*01f8*/ 	.word	index@(.nv.constant0.matmul_kernel)
        /*01fc*/ 	.short	0x0380
        /*01fe*/ 	.short	0x0050


	//----- nvinfo : EIATTR_SW_WAR
	.align		4
.L_62:
        /*0200*/ 	.byte	0x04, 0x36
        /*0202*/ 	.short	(.L_64 - .L_63)
.L_63:
        /*0204*/ 	.word	0x00000008
.L_64:


//--------------------- .nv.compat                --------------------------
	.section	.nv.compat,"",@"SHT_CUDA_COMPAT_INFO"
	.align	4
        /*0000*/ 	.byte	0x02, 0x02, 0x02, 0x00, 0x02, 0x05, 0x05, 0x00, 0x02, 0x03, 0x00, 0x00, 0x02, 0x06, 0x01, 0x00


//--------------------- .nv.callgraph             --------------------------
	.section	.nv.callgraph,"",@"SHT_CUDA_CALLGRAPH"
	.align	4
	.sectionentsize	8
	.align		4
        /*0000*/ 	.word	0x00000000
	.align		4
        /*0004*/ 	.word	0xffffffff
	.align		4
        /*0008*/ 	.word	0x00000000
	.align		4
        /*000c*/ 	.word	0xfffffffe
	.align		4
        /*0010*/ 	.word	0x00000000
	.align		4
        /*0014*/ 	.word	0xfffffffd
	.align		4
        /*0018*/ 	.word	0x00000000
	.align		4
        /*001c*/ 	.word	0xfffffffc


//--------------------- .text.matmul_kernel       --------------------------
	.section	.text.matmul_kernel,"ax",@progbits
	.align	128
        .global         matmul_kernel
        .type           matmul_kernel,@function
        .size           matmul_kernel,(.L_x_20 - matmul_kernel)
        .other          matmul_kernel,@"STO_CUDA_ENTRY STV_DEFAULT"
matmul_kernel:
.text.matmul_kernel:
[----:B------:R-:W0:Y:S01]  /*0000*/  LDC R1, c[0x0][0x37c] ;  /* 0x0000df00ff017b82 */ /* 0x000e220000000800 */
[----:B------:R-:W1:Y:S01]  /*0010*/  S2R R117, SR_TID.X ;  /* 0x0000000000757919 */ /* 0x000e620000002100 */
[----:B------:R-:W2:Y:S01]  /*0020*/  LDCU.64 UR24, c[0x0][0x358] ;  /* 0x00006b00ff1877ac */ /* 0x000ea20008000a00 */
[----:B-1----:R-:W-:-:S13]  /*0030*/  ISETP.GE.U32.AND P0, PT, R117, 0x20, PT ;  /* 0x000000207500780c */ /* 0x002fda0003f06070 */
[----:B------:R-:W-:Y:S02]  /*0040*/  VOTEU.ANY UP0, P0 ;  /* 0x0000000000ff7886 */ /* 0x000fe40000000100 */
[----:B0-2---:R-:W-:Y:S05]  /*0050*/  BRA.U UP0, `(.L_x_0) ;  /* 0x0000000100b87547 */ /* 0x005fea000b800000 */
[----:B------:R-:W0:Y:S01]  /*0060*/  S2UR UR6, SR_CgaCtaId ;  /* 0x00000000000679c3 */ /* 0x000e220000008800 */
[----:B------:R-:W-:Y:S01]  /*0070*/  NOP ;  /* 0x0000000000007918 */ /* 0x000fe20000000000 */
[----:B------:R-:W-:Y:S02]  /*0080*/  UMOV UR4, 0x40 ;  /* 0x0000004000047882 */ /* 0x000fe40000000000 */
[----:B0-----:R-:W-:-:S09]  /*0090*/  ULEA UR4, UR6, UR4, 0x18 ;  /* 0x0000000406047291 */ /* 0x001fd2000f8ec0ff */
[----:B------:R-:W0:Y:S01]  /*00a0*/  LDS.U8 R0, [UR4] ;  /* 0x00000004ff007984 */ /* 0x000e220008000000 */
[----:B------:R-:W-:Y:S02]  /*00b0*/  UMOV UR4, 0x400 ;  /* 0x0000040000047882 */ /* 0x000fe40000000000 */
[----:B------:R-:W-:Y:S01]  /*00c0*/  ULEA UR4, UR6, UR4, 0x18 ;  /* 0x0000000406047291 */ /* 0x000fe2000f8ec0ff */
[----:B0-----:R-:W-:-:S13]  /*00d0*/  ISETP.NE.AND P0, PT, R0, RZ, PT ;  /* 0x000000ff0000720c */ /* 0x001fda0003f05270 */
[----:B------:R-:W-:Y:S05]  /*00e0*/  @P0 BRA `(.L_x_1) ;  /* 0x00000000007c0947 */ /* 0x000fea0003800000 */
[----:B------:R-:W-:-:S13]  /*00f0*/  ELECT P0, URZ, PT ;  /* 0x0000000000ff782f */ /* 0x000fda0003800000 */
[----:B------:R-:W-:Y:S05]  /*0100*/  @!P0 BRA `(.L_x_2) ;  /* 0x0000000000848947 */ /* 0x000fea0003800000 */
[----:B------:R-:W-:Y:S01]  /*0110*/  UMOV UR5, 0x4 ;  /* 0x0000000400057882 */ /* 0x000fe20000000000 */
[----:B------:R-:W-:Y:S02]  /*0120*/  IMAD.MOV.U32 R4, RZ, RZ, 0x1 ;  /* 0x00000001ff047424 */ /* 0x000fe400078e00ff */
[----:B------:R-:W-:Y:S02]  /*0130*/  IMAD.MOV.U32 R5, RZ, RZ, 0xf ;  /* 0x0000000fff057424 */ /* 0x000fe400078e00ff */
[----:B------:R-:W-:Y:S04]  /*0140*/  DEPBAR.LE SB0, 0x36 ;  /* 0x00008d800000791a */ /* 0x000fe80000000000 */
[----:B------:R-:W0:Y:S02]  /*0150*/  UTCATOMSWS.FIND_AND_SET.ALIGN UP1, UR5, UR5 ;  /* 0x00000005000575e3 */ /* 0x000e240008020800 */
[----:B0-----:R-:W-:-:S04]  /*0160*/  PLOP3.LUT P0, PT, PT, PT, UP1, 0x80, 0x8 ;  /* 0x000000000008781c */ /* 0x001fc80003f0f018 */
[----:B------:R-:W-:-:S04]  /*0170*/  SEL R0, RZ, 0xffffffff, !P0 ;  /* 0xffffffffff007807 */ /* 0x000fc80004000000 */
[----:B------:R-:W-:Y:S01]  /*0180*/  ISETP.NE.AND P0, PT, R0, RZ, PT ;  /* 0x000000ff0000720c */ /* 0x000fe20003f05270 */
[----:B------:R-:W-:-:S12]  /*0190*/  IMAD.U32 R0, RZ, RZ, UR5 ;  /* 0x00000005ff007e24 */ /* 0x000fd8000f8e00ff */
[----:B------:R-:W-:Y:S05]  /*01a0*/  @P0 BRA `(.L_x_3) ;  /* 0x0000000000240947 */ /* 0x000fea0003800000 */
.L_x_4:
[----:B------:R-:W-:Y:S05]  /*01b0*/  NANOSLEEP 0x64 ;  /* 0x000000640000795d */ /* 0x000fea0003800000 */
[----:B------:R-:W-:-:S05]  /*01c0*/  UMOV UR5, 0x4 ;  /* 0x0000000400057882 */ /* 0x000fca0000000000 */
[----:B------:R-:W-:Y:S04]  /*01d0*/  DEPBAR.LE SB0, 0x36 ;  /* 0x00008d800000791a */ /* 0x000fe80000000000 */
[----:B------:R-:W0:Y:S02]  /*01e0*/  UTCATOMSWS.FIND_AND_SET.ALIGN UP1, UR5, UR5 ;  /* 0x00000005000575e3 */ /* 0x000e240008020800 */
[----:B0-----:R-:W-:-:S04]  /*01f0*/  PLOP3.LUT P0, PT, PT, PT, UP1, 0x80, 0x8 ;  /* 0x000000000008781c */ /* 0x001fc80003f0f018 */
[----:B------:R-:W-:-:S04]  /*0200*/  SEL R0, RZ, 0xffffffff, !P0 ;  /* 0xffffffffff007807 */ /* 0x000fc80004000000 */
[----:B------:R-:W-:Y:S01]  /*0210*/  ISETP.NE.AND P0, PT, R0, RZ, PT ;  /* 0x000000ff0000720c */ /* 0x000fe20003f05270 */
[----:B------:R-:W-:-:S12]  /*0220*/  IMAD.U32 R0, RZ, RZ, UR5 ;  /* 0x00000005ff007e24 */ /* 0x000fd8000f8e00ff */
[----:B------:R-:W-:Y:S05]  /*0230*/  @!P0 BRA `(.L_x_4) ;  /* 0xfffffffc00dc8947 */ /* 0x000fea000383ffff */
.L_x_3:
[C---:B------:R-:W-:Y:S01]  /*0240*/  VIADD R3, R0.reuse, 0x10 ;  /* 0x0000001000037836 */ /* 0x040fe20000000000 */
[----:B------:R-:W-:Y:S01]  /*0250*/  UMOV UR5, 0x50 ;  /* 0x0000005000057882 */ /* 0x000fe20000000000 */
[----:B------:R-:W-:Y:S01]  /*0260*/  SHF.L.U32 R2, R5, R0, RZ ;  /* 0x0000000005027219 */ /* 0x000fe200000006ff */
[----:B------:R-:W-:Y:S01]  /*0270*/  ULEA UR5, UR6, UR5, 0x18 ;  /* 0x0000000506057291 */ /* 0x000fe2000f8ec0ff */
[----:B------:R-:W-:Y:S01]  /*0280*/  IMAD.SHL.U32 R0, R0, 0x20, RZ ;  /* 0x0000002000007824 */ /* 0x000fe200078e00ff */
[----:B------:R-:W-:-:S04]  /*0290*/  SHF.L.U32 R3, R4, R3, RZ ;  /* 0x0000000304037219 */ /* 0x000fc800000006ff */
[----:B------:R-:W-:-:S05]  /*02a0*/  LOP3.LUT R2, R3, R2, RZ, 0xfc, !PT ;  /* 0x0000000203027212 */ /* 0x000fca00078efcff */
[----:B------:R0:W-:Y:S04]  /*02b0*/  ATOMS.OR RZ, [UR5], R2 ;  /* 0x00000002ffff798c */ /* 0x0001e8000b000005 */
[----:B------:R0:W-:Y:S01]  /*02c0*/  STS [UR4], R0 ;  /* 0x00000000ff007988 */ /* 0x0001e20008000804 */
[----:B------:R-:W-:Y:S05]  /*02d0*/  BRA `(.L_x_2) ;  /* 0x0000000000107947 */ /* 0x000fea0003800000 */
.L_x_1:
[----:B------:R-:W-:Y:S01]  /*02e0*/  IMAD.MOV.U32 R0, RZ, RZ, -0x1 ;  /* 0xffffffffff007424 */ /* 0x000fe200078e00ff */
[----:B------:R-:W-:-:S04]  /*02f0*/  MOV R2, 0x320 ;  /* 0x0000032000027802 */ /* 0x000fc80000000f00 */
[----:B------:R0:W-:Y:S03]  /*0300*/  STS [UR4], R0 ;  /* 0x00000000ff007988 */ /* 0x0001e60008000804 */
[----:B0-----:R-:W-:Y:S05]  /*0310*/  CALL.REL.NOINC `($__internal_1_$__cuda_sm10x_tcgen05_guardrail_trap_phase_invalid_during_alloc) ;  /* 0x000000a800847944 */ /* 0x001fea0003c00000 */
.L_x_2:
[----:B------:R-:W-:Y:S05]  /*0320*/  WARPSYNC.ALL ;  /* 0x0000000000007948 */ /* 0x000fea0003800000 */
[----:B------:R-:W-:Y:S01]  /*0330*/  NOP ;  /* 0x0000000000007918 */ /* 0x000fe20000000000 */
.L_x_0:
[----:B------:R-:W1:Y:S01]  /*0340*/  LDC.64 R118, c[0x0][0x398] ;  /* 0x0000e600ff767b82 */ /* 0x000e620000000a00 */
[----:B------:R-:W2:Y:S01]  /*0350*/  S2R R5, SR_CTAID.X ;  /* 0x0000000000057919 */ /* 0x000ea20000002500 */
[----:B------:R-:W-:Y:S01]  /*0360*/  UMOV UR11, 0x400 ;  /* 0x00000400000b7882 */ /* 0x000fe20000000000 */
[----:B------:R-:W3:Y:S01]  /*0370*/  LDCU UR9, c[0x0][0x3a4] ;  /* 0x00007480ff0977ac */ /* 0x000ee20008000800 */
[----:B------:R-:W4:Y:S04]  /*0380*/  LDCU.128 UR16, c[0x0][0x380] ;  /* 0x00007000ff1077ac */ /* 0x000f280008000c00 */
[----:B------:R-:W5:Y:S08]  /*0390*/  S2UR UR5, SR_CgaCtaId ;  /* 0x00000000000579c3 */ /* 0x000f700000008800 */
[----:B------:R-:W0:Y:S02]  /*03a0*/  LDC R121, c[0x0][0x3a0] ;  /* 0x0000e800ff797b82 */ /* 0x000e240000000800 */
[----:B01----:R-:W-:Y:S01]  /*03b0*/  VIADD R0, R119, 0x3f ;  /* 0x0000003f77007836 */ /* 0x003fe20000000000 */
[----:B------:R-:W-:-:S02]  /*03c0*/  IABS R161, R119 ;  /* 0x0000007700a17213 */ /* 0x000fc40000000000 */
[----:B------:R-:W-:Y:S02]  /*03d0*/  IABS R15, R118 ;  /* 0x00000076000f7213 */ /* 0x000fe40000000000 */
[----:B------:R-:W-:Y:S01]  /*03e0*/  SHF.R.S32.HI R3, RZ, 0x1f, R0 ;  /* 0x0000001fff037819 */ /* 0x000fe20000011400 */
[----:B-----5:R-:W-:-:S03]  /*03f0*/  ULEA UR11, UR5, UR11, 0x18 ;  /* 0x0000000b050b7291 */ /* 0x020fc6000f8ec0ff */
[----:B------:R-:W-:Y:S01]  /*0400*/  LEA.HI R3, R3, R0, RZ, 0x6 ;  /* 0x0000000003037211 */ /* 0x000fe200078f30ff */
[----:B------:R-:W-:Y:S01]  /*0410*/  BAR.SYNC.DEFER_BLOCKING 0x0 ;  /* 0x0000000000007b1d */ /* 0x000fe20000010000 */
[----:B--2---:R-:W-:Y:S01]  /*0420*/  IABS R8, R5 ;  /* 0x0000000500087213 */ /* 0x004fe20000000000 */
[----:B------:R-:W-:Y:S01]  /*0430*/  UIADD3 UR8, UPT, UPT, UR11, 0x5000, URZ ;  /* 0x000050000b087890 */ /* 0x000fe2000fffe0ff */
[----:B------:R-:W-:Y:S01]  /*0440*/  SHF.R.S32.HI R3, RZ, 0x6, R3 ;  /* 0x00000006ff037819 */ /* 0x000fe20000011403 */
[----:B------:R-:W-:-:S04]  /*0450*/  VIADD R19, R121, 0xffffffe2 ;  /* 0xffffffe279137836 */ /* 0x000fc80000000000 */
[----:B------:R-:W-:Y:S02]  /*0460*/  IMAD.SHL.U32 R4, R3, 0x4, RZ ;  /* 0x0000000403047824 */ /* 0x000fe400078e00ff */
[----:B------:R-:W-:-:S03]  /*0470*/  VIADD R18, R121, 0xffffffe3 ;  /* 0xffffffe379127836 */ /* 0x000fc60000000000 */
[-C--:B------:R-:W-:Y:S02]  /*0480*/  IABS R7, R4.reuse ;  /* 0x0000000400077213 */ /* 0x080fe40000000000 */
[----:B------:R-:W-:Y:S02]  /*0490*/  IABS R10, R4 ;  /* 0x00000004000a7213 */ /* 0x000fe40000000000 */
[----:B------:R-:W0:Y:S01]  /*04a0*/  I2F.RP R0, R7 ;  /* 0x0000000700007306 */ /* 0x000e220000209400 */
[----:B------:R-:W1:Y:S07]  /*04b0*/  LDS R13, [UR11] ;  /* 0x0000000bff0d7984 */ /* 0x000e6e0008000800 */
[----:B0-----:R-:W0:Y:S02]  /*04c0*/  MUFU.RCP R0, R0 ;  /* 0x0000000000007308 */ /* 0x001e240000001000 */
[----:B0-----:R-:W-:-:S02]  /*04d0*/  VIADD R2, R0, 0xffffffe ;  /* 0x0ffffffe00027836 */ /* 0x001fc40000000000 */
[----:B------:R-:W-:-:S04]  /*04e0*/  IMAD.MOV R0, RZ, RZ, -R10 ;  /* 0x000000ffff007224 */ /* 0x000fc800078e0a0a */
[----:B------:R0:W2:Y:S02]  /*04f0*/  F2I.FTZ.U32.TRUNC.NTZ R3, R2 ;  /* 0x0000000200037305 */ /* 0x0000a4000021f000 */
[----:B0-----:R-:W-:Y:S01]  /*0500*/  IMAD.MOV.U32 R2, RZ, RZ, RZ ;  /* 0x000000ffff027224 */ /* 0x001fe200078e00ff */
[----:B-1----:R-:W-:Y:S01]  /*0510*/  R2UR UR10, R13 ;  /* 0x000000000d0a72ca */ /* 0x002fe200000e0000 */
[----:B--2---:R-:W-:-:S04]  /*0520*/  IMAD.MOV R6, RZ, RZ, -R3 ;  /* 0x000000ffff067224 */ /* 0x004fc800078e0a03 */
[----:B------:R-:W-:Y:S02]  /*0530*/  IMAD R9, R6, R7, RZ ;  /* 0x0000000706097224 */ /* 0x000fe400078e02ff */
[----:B------:R-:W-:Y:S02]  /*0540*/  IMAD.MOV.U32 R6, RZ, RZ, R8 ;  /* 0x000000ffff067224 */ /* 0x000fe400078e0008 */
[----:B------:R-:W-:-:S06]  /*0550*/  IMAD.HI.U32 R3, R3, R9, R2 ;  /* 0x0000000903037227 */ /* 0x000fcc00078e0002 */
[----:B------:R-:W-:-:S04]  /*0560*/  IMAD.HI.U32 R3, R3, R6, RZ ;  /* 0x0000000603037227 */ /* 0x000fc800078e00ff */
[----:B------:R-:W-:Y:S01]  /*0570*/  IMAD R0, R3, R0, R6 ;  /* 0x0000000003007224 */ /* 0x000fe200078e0206 */
[----:B------:R-:W-:Y:S04]  /*0580*/  BAR.SYNC.DEFER_BLOCKING 0x0 ;  /* 0x0000000000007b1d */ /* 0x000fe80000010000 */
[----:B------:R-:W-:-:S13]  /*0590*/  ISETP.GT.U32.AND P1, PT, R7, R0, PT ;  /* 0x000000000700720c */ /* 0x000fda0003f24070 */
[----:B------:R-:W-:Y:S02]  /*05a0*/  @!P1 IMAD.IADD R0, R0, 0x1, -R7 ;  /* 0x0000000100009824 */ /* 0x000fe400078e0a07 */
[----:B------:R-:W-:Y:S01]  /*05b0*/  @!P1 VIADD R3, R3, 0x1 ;  /* 0x0000000103039836 */ /* 0x000fe20000000000 */
[----:B------:R-:W-:Y:S02]  /*05c0*/  ISETP.NE.AND P1, PT, R4, RZ, PT ;  /* 0x000000ff0400720c */ /* 0x000fe40003f25270 */
[----:B------:R-:W-:Y:S02]  /*05d0*/  ISETP.GE.U32.AND P0, PT, R0, R7, PT ;  /* 0x000000070000720c */ /* 0x000fe40003f06070 */
[----:B------:R-:W-:-:S04]  /*05e0*/  LOP3.LUT R0, R5, R4, RZ, 0x3c, !PT ;  /* 0x0000000405007212 */ /* 0x000fc800078e3cff */
[----:B------:R-:W-:Y:S01]  /*05f0*/  ISETP.GE.AND P2, PT, R0, RZ, PT ;  /* 0x000000ff0000720c */ /* 0x000fe20003f46270 */
[----:B------:R-:W-:-:S06]  /*0600*/  VIADD R0, R118, 0xff ;  /* 0x000000ff76007836 */ /* 0x000fcc0000000000 */
[----:B------:R-:W-:-:S04]  /*0610*/  @P0 VIADD R3, R3, 0x1 ;  /* 0x0000000103030836 */ /* 0x000fc80000000000 */
[----:B------:R-:W-:Y:S01]  /*0620*/  IMAD.MOV.U32 R2, RZ, RZ, R3 ;  /* 0x000000ffff027224 */ /* 0x000fe200078e0003 */
[----:B------:R-:W-:-:S03]  /*0630*/  SHF.R.S32.HI R3, RZ, 0x1f, R0 ;  /* 0x0000001fff037819 */ /* 0x000fc60000011400 */
[----:B------:R-:W-:Y:S01]  /*0640*/  @!P2 IMAD.MOV R2, RZ, RZ, -R2 ;  /* 0x000000ffff02a224 */ /* 0x000fe200078e0a02 */
[----:B------:R-:W-:Y:S02]  /*0650*/  @!P1 LOP3.LUT R2, RZ, R4, RZ, 0x33, !PT ;  /* 0x00000004ff029212 */ /* 0x000fe400078e33ff */
[----:B------:R-:W-:-:S03]  /*0660*/  LEA.HI R3, R3, R0, RZ, 0x8 ;  /* 0x0000000003037211 */ /* 0x000fc600078f40ff */
[----:B------:R-:W-:Y:S02]  /*0670*/  IMAD.SHL.U32 R10, R2, 0x4, RZ ;  /* 0x00000004020a7824 */ /* 0x000fe400078e00ff */
[----:B------:R-:W-:-:S03]  /*0680*/  IMAD.MOV R2, RZ, RZ, -R2 ;  /* 0x000000ffff027224 */ /* 0x000fc600078e0a02 */
[----:B------:R-:W-:Y:S01]  /*0690*/  LEA.HI.SX32 R3, R3, -R10, 0x18 ;  /* 0x8000000a03037211 */ /* 0x000fe200078fc2ff */
[----:B------:R-:W-:Y:S02]  /*06a0*/  IMAD R12, R4, R2, R5 ;  /* 0x00000002040c7224 */ /* 0x000fe400078e0205 */
[----:B------:R-:W-:Y:S01]  /*06b0*/  IMAD.MOV.U32 R2, RZ, RZ, RZ ;  /* 0x000000ffff027224 */ /* 0x000fe200078e00ff */
[----:B------:R-:W-:Y:S02]  /*06c0*/  VIMNMX R11, PT, PT, R3, 0x4, PT ;  /* 0x00000004030b7848 */ /* 0x000fe40003fe0100 */
[----:B------:R-:W-:Y:S02]  /*06d0*/  IABS R4, R12 ;  /* 0x0000000c00047213 */ /* 0x000fe40000000000 */
[----:B------:R-:W-:-:S04]  /*06e0*/  IABS R7, R11 ;  /* 0x0000000b00077213 */ /* 0x000fc80000000000 */
[----:B------:R-:W0:Y:S08]  /*06f0*/  I2F.RP R0, R7 ;  /* 0x0000000700007306 */ /* 0x000e300000209400 */
[----:B0-----:R-:W0:Y:S02]  /*0700*/  MUFU.RCP R0, R0 ;  /* 0x0000000000007308 */ /* 0x001e240000001000 */
[----:B0-----:R-:W-:-:S06]  /*0710*/  VIADD R3, R0, 0xffffffe ;  /* 0x0ffffffe00037836 */ /* 0x001fcc0000000000 */
[----:B------:R-:W0:Y:S02]  /*0720*/  F2I.FTZ.U32.TRUNC.NTZ R3, R3 ;  /* 0x0000000300037305 */ /* 0x000e24000021f000 */
[----:B0-----:R-:W-:-:S04]  /*0730*/  IMAD.MOV R6, RZ, RZ, -R3 ;  /* 0x000000ffff067224 */ /* 0x001fc800078e0a03 */
[----:B------:R-:W-:Y:S01]  /*0740*/  IMAD R5, R6, R7, RZ ;  /* 0x0000000706057224 */ /* 0x000fe200078e02ff */
[----:B------:R-:W-:-:S03]  /*0750*/  IABS R6, R11 ;  /* 0x0000000b00067213 */ /* 0x000fc60000000000 */
[----:B------:R-:W-:-:S04]  /*0760*/  IMAD.HI.U32 R2, R3, R5, R2 ;  /* 0x0000000503027227 */ /* 0x000fc800078e0002 */
[----:B------:R-:W-:Y:S02]  /*0770*/  IMAD.MOV.U32 R3, RZ, RZ, R4 ;  /* 0x000000ffff037224 */ /* 0x000fe400078e0004 */
[----:B------:R-:W0:Y:S01]  /*0780*/  I2F.RP R4, R161 ;  /* 0x000000a100047306 */ /* 0x000e220000209400 */
[----:B------:R-:W-:Y:S02]  /*0790*/  IMAD.MOV R0, RZ, RZ, -R6 ;  /* 0x000000ffff007224 */ /* 0x000fe400078e0a06 */
[----:B------:R-:W-:-:S04]  /*07a0*/  IMAD.HI.U32 R2, R2, R3, RZ ;  /* 0x0000000302027227 */ /* 0x000fc800078e00ff */
[----:B------:R-:W-:Y:S02]  /*07b0*/  IMAD R0, R2, R0, R3 ;  /* 0x0000000002007224 */ /* 0x000fe400078e0203 */
[----:B------:R-:W1:Y:S03]  /*07c0*/  I2F.RP R3, R15 ;  /* 0x0000000f00037306 */ /* 0x000e660000209400 */
[----:B------:R-:W-:-:S05]  /*07d0*/  ISETP.GT.U32.AND P1, PT, R7, R0, PT ;  /* 0x000000000700720c */ /* 0x000fca0003f24070 */
[----:B0-----:R-:W0:Y:S08]  /*07e0*/  MUFU.RCP R4, R4 ;  /* 0x0000000400047308 */ /* 0x001e300000001000 */
[----:B------:R-:W-:Y:S01]  /*07f0*/  @!P1 IMAD.IADD R0, R0, 0x1, -R7 ;  /* 0x0000000100009824 */ /* 0x000fe200078e0a07 */
[----:B-1----:R-:W1:Y:S01]  /*0800*/  MUFU.RCP R3, R3 ;  /* 0x0000000300037308 */ /* 0x002e620000001000 */
[----:B------:R-:W-:Y:S01]  /*0810*/  @!P1 VIADD R2, R2, 0x1 ;  /* 0x0000000102029836 */ /* 0x000fe20000000000 */
[----:B------:R-:W-:-:S02]  /*0820*/  ISETP.NE.AND P1, PT, R11, RZ, PT ;  /* 0x000000ff0b00720c */ /* 0x000fc40003f25270 */
[----:B------:R-:W-:Y:S02]  /*0830*/  ISETP.GE.U32.AND P0, PT, R0, R7, PT ;  /* 0x000000070000720c */ /* 0x000fe40003f06070 */
[----:B------:R-:W-:Y:S01]  /*0840*/  LOP3.LUT R0, R12, R11, RZ, 0x3c, !PT ;  /* 0x0000000b0c007212 */ /* 0x000fe200078e3cff */
[----:B0-----:R-:W-:Y:S01]  /*0850*/  VIADD R5, R4, 0xffffffe ;  /* 0x0ffffffe04057836 */ /* 0x001fe20000000000 */
[----:B------:R-:W-:Y:S02]  /*0860*/  SHF.R.U32.HI R7, RZ, 0x5, R117 ;  /* 0x00000005ff077819 */ /* 0x000fe40000011675 */
[----:B------:R-:W-:Y:S02]  /*0870*/  ISETP.GE.AND P2, PT, R0, RZ, PT ;  /* 0x000000ff0000720c */ /* 0x000fe40003f46270 */
[----:B------:R-:W-:Y:S01]  /*0880*/  SGXT.U32 R7, R7, 0x2 ;  /* 0x000000020707781a */ /* 0x000fe20000000000 */
[----:B------:R-:W0:Y:S04]  /*0890*/  F2I.FTZ.U32.TRUNC.NTZ R5, R5 ;  /* 0x0000000500057305 */ /* 0x000e28000021f000 */
[----:B------:R-:W-:-:S02]  /*08a0*/  @P0 VIADD R2, R2, 0x1 ;  /* 0x0000000102020836 */ /* 0x000fc40000000000 */
[----:B-1----:R-:W-:-:S04]  /*08b0*/  VIADD R3, R3, 0xffffffe ;  /* 0x0ffffffe03037836 */ /* 0x002fc80000000000 */
[----:B------:R-:W-:Y:S01]  /*08c0*/  @!P2 IMAD.MOV R2, RZ, RZ, -R2 ;  /* 0x000000ffff02a224 */ /* 0x000fe200078e0a02 */
[----:B------:R-:W-:Y:S01]  /*08d0*/  @!P1 LOP3.LUT R2, RZ, R11, RZ, 0x33, !PT ;  /* 0x0000000bff029212 */ /* 0x000fe200078e33ff */
[----:B------:R-:W1:Y:S01]  /*08e0*/  F2I.FTZ.U32.TRUNC.NTZ R3, R3 ;  /* 0x0000000300037305 */ /* 0x000e62000021f000 */
[----:B0-----:R-:W-:-:S03]  /*08f0*/  IMAD.MOV R4, RZ, RZ, -R5 ;  /* 0x000000ffff047224 */ /* 0x001fc600078e0a05 */
[----:B------:R-:W-:Y:S02]  /*0900*/  IMAD.SHL.U32 R0, R2, 0x40, RZ ;  /* 0x0000004002007824 */ /* 0x000fe400078e00ff */
[----:B------:R-:W-:Y:S02]  /*0910*/  IMAD R9, R4, R161, RZ ;  /* 0x000000a104097224 */ /* 0x000fe400078e02ff */
[----:B------:R-:W-:Y:S01]  /*0920*/  IMAD.MOV.U32 R4, RZ, RZ, RZ ;  /* 0x000000ffff047224 */ /* 0x000fe200078e00ff */
[----:B------:R-:W-:-:S03]  /*0930*/  LOP3.LUT R7, R0, R7, RZ, 0xfc, !PT ;  /* 0x0000000700077212 */ /* 0x000fc600078efcff */
[----:B------:R-:W-:Y:S01]  /*0940*/  IMAD.HI.U32 R9, R5, R9, R4 ;  /* 0x0000000905097227 */ /* 0x000fe200078e0004 */
[----:B------:R-:W-:Y:S02]  /*0950*/  SHF.R.U32.HI R4, RZ, 0x5, R117 ;  /* 0x00000005ff047819 */ /* 0x000fe40000011675 */
[----:B------:R-:W-:Y:S01]  /*0960*/  LOP3.LUT R35, R7, 0x4, RZ, 0xfc, !PT ;  /* 0x0000000407237812 */ /* 0x000fe200078efcff */
[----:B-1----:R-:W-:Y:S01]  /*0970*/  IMAD.MOV R14, RZ, RZ, -R3 ;  /* 0x000000ffff0e7224 */ /* 0x002fe200078e0a03 */
[----:B------:R-:W-:Y:S02]  /*0980*/  IABS R6, R7 ;  /* 0x0000000700067213 */ /* 0x000fe40000000000 */
[----:B------:R-:W-:Y:S01]  /*0990*/  R2UR UR7, R4 ;  /* 0x00000000040772ca */ /* 0x000fe200000e0000 */
[----:B------:R-:W-:Y:S01]  /*09a0*/  IMAD.MOV R4, RZ, RZ, -R2 ;  /* 0x000000ffff047224 */ /* 0x000fe200078e0a02 */
[----:B------:R-:W-:Y:S01]  /*09b0*/  IABS R8, R35 ;  /* 0x0000002300087213 */ /* 0x000fe20000000000 */
[----:B------:R-:W-:Y:S01]  /*09c0*/  IMAD.HI.U32 R2, R9, R6, RZ ;  /* 0x0000000609027227 */ /* 0x000fe200078e00ff */
[----:B------:R-:W-:-:S02]  /*09d0*/  LOP3.LUT R45, R7, 0x8, RZ, 0xfc, !PT ;  /* 0x00000008072d7812 */ /* 0x000fc400078efcff */
[----:B------:R-:W-:Y:S01]  /*09e0*/  LOP3.LUT R57, R7, 0xc, RZ, 0xfc, !PT ;  /* 0x0000000c07397812 */ /* 0x000fe200078efcff */
[----:B------:R-:W-:Y:S01]  /*09f0*/  IMAD.HI.U32 R5, R9, R8, RZ ;  /* 0x0000000809057227 */ /* 0x000fe200078e00ff */
[C---:B------:R-:W-:Y:S02]  /*0a00*/  LOP3.LUT R93, R7.reuse, 0x18, RZ, 0xfc, !PT ;  /* 0x00000018075d7812 */ /* 0x040fe400078efcff */
[----:B------:R-:W-:Y:S01]  /*0a10*/  LOP3.LUT R81, R7, 0x14, RZ, 0xfc, !PT ;  /* 0x0000001407517812 */ /* 0x000fe200078efcff */
[----:B------:R-:W-:Y:S01]  /*0a20*/  IMAD R4, R11, R4, R12 ;  /* 0x000000040b047224 */ /* 0x000fe200078e020c */
[----:B------:R-:W-:Y:S01]  /*0a30*/  IABS R12, R57 ;  /* 0x00000039000c7213 */ /* 0x000fe20000000000 */
[----:B------:R-:W-:Y:S01]  /*0a40*/  IMAD.MOV R123, RZ, RZ, -R2 ;  /* 0x000000ffff7b7224 */ /* 0x000fe200078e0a02 */
[----:B------:R-:W-:Y:S01]  /*0a50*/  IABS R138, R93 ;  /* 0x0000005d008a7213 */ /* 0x000fe20000000000 */
[----:B------:R-:W-:Y:S01]  /*0a60*/  IMAD R11, R14, R15, RZ ;  /* 0x0000000f0e0b7224 */ /* 0x000fe200078e02ff */
[----:B------:R-:W-:Y:S01]  /*0a70*/  LOP3.LUT R69, R7, 0x10, RZ, 0xfc, !PT ;  /* 0x0000001007457812 */ /* 0x000fe200078efcff */
[----:B------:R-:W-:Y:S01]  /*0a80*/  IMAD.MOV.U32 R2, RZ, RZ, RZ ;  /* 0x000000ffff027224 */ /* 0x000fe200078e00ff */
[----:B------:R-:W-:Y:S01]  /*0a90*/  IABS R14, R81 ;  /* 0x00000051000e7213 */ /* 0x000fe20000000000 */
[----:B------:R-:W-:Y:S01]  /*0aa0*/  IMAD.MOV R125, RZ, RZ, -R5 ;  /* 0x000000ffff7d7224 */ /* 0x000fe200078e0a05 */
[----:B------:R-:W-:Y:S01]  /*0ab0*/  IABS R96, R69 ;  /* 0x0000004500607213 */ /* 0x000fe20000000000 */
[----:B------:R-:W-:Y:S01]  /*0ac0*/  IMAD.HI.U32 R5, R3, R11, R2 ;  /* 0x0000000b03057227 */ /* 0x000fe200078e0002 */
[C---:B------:R-:W-:Y:S01]  /*0ad0*/  LOP3.LUT R105, R7.reuse, 0x20, RZ, 0xfc, !PT ;  /* 0x0000002007697812 */ /* 0x040fe200078efcff */
[----:B------:R-:W-:Y:S01]  /*0ae0*/  USHF.L.U32 UR4, UR7, 0x15, URZ ;  /* 0x0000001507047899 */ /* 0x000fe200080006ff */
[----:B------:R-:W-:Y:S01]  /*0af0*/  LOP3.LUT R139, R7, 0x24, RZ, 0xfc, !PT ;  /* 0x00000024078b7812 */ /* 0x000fe200078efcff */
[----:B------:R-:W-:Y:S01]  /*0b00*/  IMAD.IADD R3, R10, 0x1, R4 ;  /* 0x000000010a037824 */ /* 0x000fe200078e0204 */
[----:B------:R-:W-:Y:S01]  /*0b10*/  IABS R10, R45 ;  /* 0x0000002d000a7213 */ /* 0x000fe20000000000 */
[C---:B------:R-:W-:Y:S01]  /*0b20*/  IMAD.HI.U32 R4, R9.reuse, R12, RZ ;  /* 0x0000000c09047227 */ /* 0x040fe200078e00ff */
[----:B------:R-:W-:Y:S01]  /*0b30*/  IABS R136, R105 ;  /* 0x0000006900887213 */ /* 0x000fe20000000000 */
[----:B------:R-:W-:Y:S01]  /*0b40*/  ULOP3.LUT UR4, UR4, 0x600000, URZ, 0xc0, !UPT ;  /* 0x0060000004047892 */ /* 0x000fe2000f8ec0ff */
[----:B------:R-:W-:Y:S01]  /*0b50*/  IABS R132, R139 ;  /* 0x0000008b00847213 */ /* 0x000fe20000000000 */
[----:B------:R-:W-:Y:S01]  /*0b60*/  IMAD.HI.U32 R2, R9, R10, RZ ;  /* 0x0000000a09027227 */ /* 0x000fe200078e00ff */
[C---:B------:R-:W-:Y:S01]  /*0b70*/  LOP3.LUT R135, R7.reuse, 0x2c, RZ, 0xfc, !PT ;  /* 0x0000002c07877812 */ /* 0x040fe200078efcff */
[----:B------:R-:W-:Y:S01]  /*0b80*/  UIADD3 UR12, UPT, UPT, UR10, UR4, URZ ;  /* 0x000000040a0c7290 */ /* 0x000fe2000fffe0ff */
[C---:B------:R-:W-:Y:S01]  /*0b90*/  LOP3.LUT R137, R7.reuse, 0x28, RZ, 0xfc, !PT ;  /* 0x0000002807897812 */ /* 0x040fe200078efcff */
[----:B------:R-:W-:Y:S01]  /*0ba0*/  IMAD.MOV R129, RZ, RZ, -R2 ;  /* 0x000000ffff817224 */ /* 0x000fe200078e0a02 */
[----:B------:R-:W-:Y:S01]  /*0bb0*/  IABS R134, R135 ;  /* 0x0000008700867213 */ /* 0x000fe20000000000 */
[----:B------:R-:W-:Y:S01]  /*0bc0*/  IMAD.MOV R4, RZ, RZ, -R4 ;  /* 0x000000ffff047224 */ /* 0x000fe200078e0a04 */
[----:B------:R-:W-:Y:S01]  /*0bd0*/  LOP3.LUT R160, R7, 0x34, RZ, 0xfc, !PT ;  /* 0x0000003407a07812 */ /* 0x000fe200078efcff */
[----:B------:R-:W-:Y:S01]  /*0be0*/  IMAD.HI.U32 R2, R9, R138, RZ ;  /* 0x0000008a09027227 */ /* 0x000fe200078e00ff */
[----:B------:R-:W-:Y:S01]  /*0bf0*/  IABS R130, R137 ;  /* 0x0000008900827213 */ /* 0x000fe20000000000 */
[----:B------:R-:W-:Y:S01]  /*0c00*/  UMOV UR4, 0x1 ;  /* 0x0000000100047882 */ /* 0x000fe20000000000 */
[----:B------:R-:W-:Y:S01]  /*0c10*/  LOP3.LUT R131, R7, 0x30, RZ, 0xfc, !PT ;  /* 0x0000003007837812 */ /* 0x000fe200078efcff */
[----:B------:R-:W-:Y:S01]  /*0c20*/  IMAD R141, R161, R4, R12 ;  /* 0x00000004a18d7224 */ /* 0x000fe200078e020c */
[----:B------:R-:W-:Y:S01]  /*0c30*/  LOP3.LUT R4, R117, 0x7f, RZ, 0xc0, !PT ;  /* 0x0000007f75047812 */ /* 0x000fe200078ec0ff */
[----:B------:R-:W-:Y:S01]  /*0c40*/  IMAD.MOV R2, RZ, RZ, -R2 ;  /* 0x000000ffff027224 */ /* 0x000fe200078e0a02 */
[----:B------:R-:W-:Y:S01]  /*0c50*/  IABS R122, R131 ;  /* 0x00000083007a7213 */ /* 0x000fe20000000000 */
[----:B------:R-:W-:Y:S01]  /*0c60*/  IMAD R125, R161, R125, R8 ;  /* 0x0000007da17d7224 */ /* 0x000fe200078e0208 */
[----:B------:R-:W-:Y:S01]  /*0c70*/  LOP3.LUT R128, R7, 0x38, RZ, 0xfc, !PT ;  /* 0x0000003807807812 */ /* 0x000fe200078efcff */
[----:B------:R-:W-:-:S02]  /*0c80*/  IMAD R138, R161, R2, R138 ;  /* 0x00000002a18a7224 */ /* 0x000fc400078e028a */
[C---:B------:R-:W-:Y:S01]  /*0c90*/  IMAD R123, R161.reuse, R123, R6 ;  /* 0x0000007ba17b7224 */ /* 0x040fe200078e0206 */
[----:B------:R-:W-:Y:S01]  /*0ca0*/  ISETP.GT.U32.AND P4, PT, R161, R125, PT ;  /* 0x0000007da100720c */ /* 0x000fe20003f84070 */
[----:B------:R-:W-:Y:S01]  /*0cb0*/  IMAD.HI.U32 R8, R9, R14, RZ ;  /* 0x0000000e09087227 */ /* 0x000fe200078e00ff */
[----:B------:R-:W-:Y:S02]  /*0cc0*/  IABS R124, R128 ;  /* 0x00000080007c7213 */ /* 0x000fe40000000000 */
[----:B------:R-:W-:Y:S01]  /*0cd0*/  ISETP.GT.U32.AND P5, PT, R161, R123, PT ;  /* 0x0000007ba100720c */ /* 0x000fe20003fa4070 */
[----:B------:R-:W-:Y:S02]  /*0ce0*/  IMAD R2, R3, 0x100, R4 ;  /* 0x0000010003027824 */ /* 0x000fe400078e0204 */
[----:B------:R-:W-:-:S03]  /*0cf0*/  IMAD.HI.U32 R6, R9, R96, RZ ;  /* 0x0000006009067227 */ /* 0x000fc600078e00ff */
[----:B------:R-:W-:Y:S01]  /*0d00*/  IABS R12, R2 ;  /* 0x00000002000c7213 */ /* 0x000fe20000000000 */
[----:B------:R-:W-:Y:S02]  /*0d10*/  IMAD.MOV R8, RZ, RZ, -R8 ;  /* 0x000000ffff087224 */ /* 0x000fe400078e0a08 */
[----:B------:R-:W-:Y:S02]  /*0d20*/  VIADD R3, R2, 0x80 ;  /* 0x0000008002037836 */ /* 0x000fe40000000000 */
[----:B------:R-:W-:Y:S02]  /*0d30*/  IMAD.MOV R6, RZ, RZ, -R6 ;  /* 0x000000ffff067224 */ /* 0x000fe400078e0a06 */
[C---:B------:R-:W-:Y:S01]  /*0d40*/  IMAD R143, R161.reuse, R8, R14 ;  /* 0x00000008a18f7224 */ /* 0x040fe200078e020e */
[----:B------:R-:W-:Y:S01]  /*0d50*/  IABS R14, R3 ;  /* 0x00000003000e7213 */ /* 0x000fe20000000000 */
[----:B------:R-:W-:Y:S02]  /*0d60*/  IMAD R96, R161, R6, R96 ;  /* 0x00000006a1607224 */ /* 0x000fe400078e0260 */
[----:B------:R-:W-:-:S04]  /*0d70*/  IMAD.HI.U32 R6, R5, R12, RZ ;  /* 0x0000000c05067227 */ /* 0x000fc800078e00ff */
[----:B------:R-:W-:-:S04]  /*0d80*/  IMAD.HI.U32 R8, R9, R136, RZ ;  /* 0x0000008809087227 */ /* 0x000fc800078e00ff */
[----:B------:R-:W-:-:S04]  /*0d90*/  IMAD.HI.U32 R5, R5, R14, RZ ;  /* 0x0000000e05057227 */ /* 0x000fc800078e00ff */
[----:B------:R-:W-:Y:S02]  /*0da0*/  IMAD.MOV R6, RZ, RZ, -R6 ;  /* 0x000000ffff067224 */ /* 0x000fe400078e0a06 */
[----:B------:R-:W-:Y:S02]  /*0db0*/  IMAD.MOV R8, RZ, RZ, -R8 ;  /* 0x000000ffff087224 */ /* 0x000fe400078e0a08 */
[----:B------:R-:W-:Y:S02]  /*0dc0*/  IMAD.MOV R5, RZ, RZ, -R5 ;  /* 0x000000ffff057224 */ /* 0x000fe400078e0a05 */
[----:B------:R-:W-:Y:S02]  /*0dd0*/  IMAD R6, R15, R6, R12 ;  /* 0x000000060f067224 */ /* 0x000fe400078e020c */
[----:B------:R-:W-:Y:S02]  /*0de0*/  IMAD R136, R161, R8, R136 ;  /* 0x00000008a1887224 */ /* 0x000fe400078e0288 */
[C---:B------:R-:W-:Y:S01]  /*0df0*/  IMAD R8, R15.reuse, R5, R14 ;  /* 0x000000050f087224 */ /* 0x040fe200078e020e */
[----:B------:R-:W-:Y:S01]  /*0e00*/  ISETP.GT.U32.AND P0, PT, R15, R6, PT ;  /* 0x000000060f00720c */ /* 0x000fe20003f04070 */
[----:B------:R-:W-:Y:S01]  /*0e10*/  VIADD R167, R0, UR7 ;  /* 0x0000000700a77c36 */ /* 0x000fe20008000000 */
[----:B------:R-:W-:Y:S01]  /*0e20*/  IABS R14, R160 ;  /* 0x000000a0000e7213 */ /* 0x000fe20000000000 */
[----:B------:R-:W-:Y:S01]  /*0e30*/  IMAD R129, R161, R129, R10 ;  /* 0x00000081a1817224 */ /* 0x000fe200078e020a */
[----:B------:R-:W-:Y:S01]  /*0e40*/  ISETP.GT.U32.AND P1, PT, R15, R8, PT ;  /* 0x000000080f00720c */ /* 0x000fe20003f24070 */
[----:B------:R-:W-:-:S02]  /*0e50*/  VIADD R133, R167, 0x1c ;  /* 0x0000001ca7857836 */ /* 0x000fc40000000000 */
[----:B------:R-:W-:Y:S01]  /*0e60*/  IMAD.HI.U32 R10, R9, R132, RZ ;  /* 0x00000084090a7227 */ /* 0x000fe200078e00ff */
[----:B------:R-:W-:Y:S02]  /*0e70*/  ISETP.GT.U32.AND P2, PT, R161, R129, PT ;  /* 0x00000081a100720c */ /* 0x000fe40003f44070 */
[----:B------:R-:W-:Y:S01]  /*0e80*/  IABS R120, R133 ;  /* 0x0000008500787213 */ /* 0x000fe20000000000 */
[----:B------:R-:W-:Y:S02]  /*0e90*/  IMAD.MOV R10, RZ, RZ, -R10 ;  /* 0x000000ffff0a7224 */ /* 0x000fe400078e0a0a */
[----:B------:R-:W-:Y:S02]  /*0ea0*/  @!P0 IMAD.IADD R6, R6, 0x1, -R15 ;  /* 0x0000000106068824 */ /* 0x000fe400078e0a0f */
[----:B------:R-:W-:-:S03]  /*0eb0*/  IMAD.HI.U32 R5, R9, R120, RZ ;  /* 0x0000007809057227 */ /* 0x000fc600078e00ff */
[----:B------:R-:W-:Y:S01]  /*0ec0*/  ISETP.GT.U32.AND P0, PT, R15, R6, PT ;  /* 0x000000060f00720c */ /* 0x000fe20003f04070 */
[----:B------:R-:W-:Y:S02]  /*0ed0*/  @!P1 IMAD.IADD R8, R8, 0x1, -R15 ;  /* 0x0000000108089824 */ /* 0x000fe400078e0a0f */
[----:B------:R-:W-:Y:S02]  /*0ee0*/  IMAD.MOV R5, RZ, RZ, -R5 ;  /* 0x000000ffff057224 */ /* 0x000fe400078e0a05 */
[----:B------:R-:W-:Y:S01]  /*0ef0*/  IMAD R132, R161, R10, R132 ;  /* 0x0000000aa1847224 */ /* 0x000fe200078e0284 */
[----:B------:R-:W-:Y:S01]  /*0f00*/  ISETP.GT.U32.AND P1, PT, R15, R8, PT ;  /* 0x000000080f00720c */ /* 0x000fe20003f24070 */
[----:B------:R-:W-:Y:S02]  /*0f10*/  IMAD R120, R161, R5, R120 ;  /* 0x00000005a1787224 */ /* 0x000fe400078e0278 */
[----:B------:R-:W-:Y:S02]  /*0f20*/  VIADD R5, R121, 0xffffffff ;  /* 0xffffffff79057836 */ /* 0x000fe40000000000 */
[----:B------:R-:W-:-:S03]  /*0f30*/  IMAD.HI.U32 R10, R9, R134, RZ ;  /* 0x00000086090a7227 */ /* 0x000fc600078e00ff */
[----:B------:R-:W-:Y:S01]  /*0f40*/  ISETP.GE.U32.AND P3, PT, R5, 0x7fffffe0, PT ;  /* 0x7fffffe00500780c */ /* 0x000fe20003f66070 */
[--C-:B------:R-:W-:Y:S01]  /*0f50*/  @!P0 IMAD.IADD R6, R6, 0x1, -R15.reuse ;  /* 0x0000000106068824 */ /* 0x100fe200078e0a0f */
[C---:B------:R-:W-:Y:S01]  /*0f60*/  ISETP.GT.U32.AND P0, PT, R161.reuse, R141, PT ;  /* 0x0000008da100720c */ /* 0x040fe20003f04070 */
[----:B------:R-:W-:Y:S02]  /*0f70*/  IMAD.MOV R10, RZ, RZ, -R10 ;  /* 0x000000ffff0a7224 */ /* 0x000fe400078e0a0a */
[----:B------:R-:W-:Y:S01]  /*0f80*/  @!P1 IMAD.IADD R8, R8, 0x1, -R15 ;  /* 0x0000000108089824 */ /* 0x000fe200078e0a0f */
[----:B------:R-:W-:Y:S01]  /*0f90*/  ISETP.GT.U32.AND P1, PT, R161, R96, PT ;  /* 0x00000060a100720c */ /* 0x000fe20003f24070 */
[----:B------:R-:W-:Y:S02]  /*0fa0*/  VIADD R5, R121, 0xfffffff7 ;  /* 0xfffffff779057836 */ /* 0x000fe40000000000 */
[----:B------:R-:W-:Y:S01]  /*0fb0*/  @!P5 IMAD.IADD R123, R123, 0x1, -R161 ;  /* 0x000000017b7bd824 */ /* 0x000fe200078e0aa1 */
[C---:B------:R-:W-:Y:S01]  /*0fc0*/  ISETP.GT.U32.AND P5, PT, R161.reuse, R143, PT ;  /* 0x0000008fa100720c */ /* 0x040fe20003fa4070 */
[----:B------:R-:W-:-:S02]  /*0fd0*/  IMAD R134, R161, R10, R134 ;  /* 0x0000000aa1867224 */ /* 0x000fc400078e0286 */
[----:B------:R-:W-:Y:S02]  /*0fe0*/  VIADD R10, R121, 0xffffffec ;  /* 0xffffffec790a7836 */ /* 0x000fe40000000000 */
[--C-:B------:R-:W-:Y:S01]  /*0ff0*/  @!P4 IMAD.IADD R125, R125, 0x1, -R161.reuse ;  /* 0x000000017d7dc824 */ /* 0x100fe200078e0aa1 */
[----:B------:R-:W-:Y:S01]  /*1000*/  ISETP.GE.U32.AND P4, PT, R5, 0x7fffffd8, PT ;  /* 0x7fffffd80500780c */ /* 0x000fe20003f86070 */
[----:B------:R-:W-:Y:S02]  /*1010*/  VIADD R5, R121, 0xffffffed ;  /* 0xffffffed79057836 */ /* 0x000fe40000000000 */
[----:B------:R-:W-:Y:S02]  /*1020*/  VIADD R167, R167, 0x3c ;  /* 0x0000003ca7a77836 */ /* 0x000fe40000000000 */
[--C-:B------:R-:W-:Y:S01]  /*1030*/  @!P2 IMAD.IADD R129, R129, 0x1, -R161.reuse ;  /* 0x000000018181a824 */ /* 0x100fe200078e0aa1 */
[----:B------:R-:W-:Y:S01]  /*1040*/  ISETP.GE.U32.AND P2, PT, R10, 0x7fffffcd, PT ;  /* 0x7fffffcd0a00780c */ /* 0x000fe20003f46070 */
[----:B------:R-:W-:Y:S01]  /*1050*/  VIADD R10, R121, 0xffffffee ;  /* 0xffffffee790a7836 */ /* 0x000fe20000000000 */
[----:B------:R-:W-:Y:S01]  /*1060*/  IABS R164, R167 ;  /* 0x000000a700a47213 */ /* 0x000fe20000000000 */
[----:B------:R-:W-:Y:S01]  /*1070*/  @!P0 IMAD.IADD R141, R141, 0x1, -R161 ;  /* 0x000000018d8d8824 */ /* 0x000fe200078e0aa1 */
[----:B------:R-:W-:Y:S01]  /*1080*/  ISETP.GE.U32.AND P0, PT, R5, 0x7fffffce, PT ;  /* 0x7fffffce0500780c */ /* 0x000fe20003f06070 */
[----:B------:R-:W-:-:S04]  /*1090*/  IMAD.HI.U32 R11, R9, R130, RZ ;  /* 0x00000082090b7227 */ /* 0x000fc800078e00ff */
[----:B------:R-:W-:Y:S02]  /*10a0*/  VIADD R5, R121, 0xffffffef ;  /* 0xffffffef79057836 */ /* 0x000fe40000000000 */
[----:B------:R-:W-:-:S04]  /*10b0*/  IMAD.HI.U32 R12, R9, R14, RZ ;  /* 0x0000000e090c7227 */ /* 0x000fc800078e00ff */
[----:B------:R-:W-:Y:S01]  /*10c0*/  @!P1 IMAD.IADD R96, R96, 0x1, -R161 ;  /* 0x0000000160609824 */ /* 0x000fe200078e0aa1 */
[----:B------:R-:W-:Y:S01]  /*10d0*/  ISETP.GE.U32.AND P1, PT, R10, 0x7fffffcf, PT ;  /* 0x7fffffcf0a00780c */ /* 0x000fe20003f26070 */
[----:B------:R-:W-:Y:S02]  /*10e0*/  IMAD.MOV R11, RZ, RZ, -R11 ;  /* 0x000000ffff0b7224 */ /* 0x000fe400078e0a0b */
[----:B------:R-:W-:Y:S02]  /*10f0*/  VIADD R10, R121, 0xffffffe8 ;  /* 0xffffffe8790a7836 */ /* 0x000fe40000000000 */
[----:B------:R-:W-:Y:S01]  /*1100*/  @!P5 IMAD.IADD R143, R143, 0x1, -R161 ;  /* 0x000000018f8fd824 */ /* 0x000fe200078e0aa1 */
[----:B------:R-:W-:Y:S01]  /*1110*/  ISETP.GE.U32.AND P5, PT, R5, 0x7fffffd0, PT ;  /* 0x7fffffd00500780c */ /* 0x000fe20003fa6070 */
[----:B------:R-:W-:Y:S01]  /*1120*/  IMAD.HI.U32 R13, R9, R164, RZ ;  /* 0x000000a4090d7227 */ /* 0x000fe200078e00ff */
[----:B------:R-:W-:-:S03]  /*1130*/  ISETP.GE.U32.AND P6, PT, R10, 0x7fffffc9, PT ;  /* 0x7fffffc90a00780c */ /* 0x000fc60003fc6070 */
[----:B------:R-:W-:Y:S01]  /*1140*/  IMAD.MOV R12, RZ, RZ, -R12 ;  /* 0x000000ffff0c7224 */ /* 0x000fe200078e0a0c */
[----:B------:R-:W-:Y:S01]  /*1150*/  SEL R16, RZ, 0x1, P6 ;  /* 0x00000001ff107807 */ /* 0x000fe20003000000 */
[----:B------:R-:W-:Y:S02]  /*1160*/  VIADD R5, R121, 0xffffffe9 ;  /* 0xffffffe979057836 */ /* 0x000fe40000000000 */
[----:B------:R-:W-:Y:S02]  /*1170*/  IMAD R130, R161, R11, R130 ;  /* 0x0000000ba1827224 */ /* 0x000fe400078e0282 */
[----:B------:R-:W-:-:S04]  /*1180*/  IMAD.HI.U32 R11, R9, R122, RZ ;  /* 0x0000007a090b7227 */ /* 0x000fc800078e00ff */
[----:B------:R-:W-:Y:S02]  /*1190*/  IMAD.MOV R13, RZ, RZ, -R13 ;  /* 0x000000ffff0d7224 */ /* 0x000fe400078e0a0d */
[----:B------:R-:W-:Y:S01]  /*11a0*/  IMAD R165, R161, R12, R14 ;  /* 0x0000000ca1a57224 */ /* 0x000fe200078e020e */
[----:B------:R-:W-:Y:S01]  /*11b0*/  SEL R12, RZ, 0x1, P2 ;  /* 0x00000001ff0c7807 */ /* 0x000fe20001000000 */
[----:B------:R-:W-:Y:S01]  /*11c0*/  VIADD R10, R121, 0xffffffea ;  /* 0xffffffea790a7836 */ /* 0x000fe20000000000 */
[----:B------:R-:W-:Y:S01]  /*11d0*/  ISETP.GE.U32.AND P2, PT, R5, 0x7fffffca, PT ;  /* 0x7fffffca0500780c */ /* 0x000fe20003f46070 */
[----:B------:R-:W-:Y:S02]  /*11e0*/  VIADD R5, R121, 0xffffffeb ;  /* 0xffffffeb79057836 */ /* 0x000fe40000000000 */
[----:B------:R-:W-:Y:S01]  /*11f0*/  IMAD.MOV R11, RZ, RZ, -R11 ;  /* 0x000000ffff0b7224 */ /* 0x000fe200078e0a0b */
[----:B------:R-:W-:Y:S01]  /*1200*/  SEL R17, RZ, 0x1fffe, P2 ;  /* 0x0001fffeff117807 */ /* 0x000fe20001000000 */
[----:B------:R-:W-:Y:S01]  /*1210*/  IMAD R164, R161, R13, R164 ;  /* 0x0000000da1a47224 */ /* 0x000fe200078e02a4 */
[----:B------:R-:W-:Y:S01]  /*1220*/  SEL R13, RZ, 0x1fffe, P0 ;  /* 0x0001fffeff0d7807 */ /* 0x000fe20000000000 */
[----:B------:R-:W-:Y:S01]  /*1230*/  VIADD R14, R121, 0xffffffe4 ;  /* 0xffffffe4790e7836 */ /* 0x000fe20000000000 */
[----:B------:R-:W-:Y:S01]  /*1240*/  ISETP.GE.U32.AND P0, PT, R10, 0x7fffffcb, PT ;  /* 0x7fffffcb0a00780c */ /* 0x000fe20003f06070 */
[----:B------:R-:W-:Y:S01]  /*1250*/  IMAD R122, R161, R11, R122 ;  /* 0x0000000ba17a7224 */ /* 0x000fe200078e027a */
[----:B------:R-:W-:Y:S01]  /*1260*/  SEL R10, RZ, 0x4, P1 ;  /* 0x00000004ff0a7807 */ /* 0x000fe20000800000 */
[----:B------:R-:W-:Y:S01]  /*1270*/  VIADD R15, R121, 0xffffffe7 ;  /* 0xffffffe7790f7836 */ /* 0x000fe20000000000 */
[----:B------:R-:W-:Y:S01]  /*1280*/  ISETP.GE.U32.AND P1, PT, R5, 0x7fffffcc, PT ;  /* 0x7fffffcc0500780c */ /* 0x000fe20003f26070 */
[C---:B------:R-:W-:Y:S01]  /*1290*/  VIADD R5, R121.reuse, 0xffffffe5 ;  /* 0xffffffe579057836 */ /* 0x040fe20000000000 */
[----:B------:R-:W-:Y:S01]  /*12a0*/  SEL R11, RZ, 0x7fff8, P5 ;  /* 0x0007fff8ff0b7807 */ /* 0x000fe20002800000 */
[----:B------:R-:W-:Y:S01]  /*12b0*/  IMAD.IADD R12, R12, 0x1, R13 ;  /* 0x000000010c0c7824 */ /* 0x000fe200078e020d */
[----:B------:R-:W-:Y:S01]  /*12c0*/  ISETP.GE.U32.AND P5, PT, R14, 0x7fffffc5, PT ;  /* 0x7fffffc50e00780c */ /* 0x000fe20003fa6070 */
[----:B------:R-:W-:Y:S01]  /*12d0*/  VIADD R14, R121, 0xffffffe6 ;  /* 0xffffffe6790e7836 */ /* 0x000fe20000000000 */
[----:B------:R-:W-:Y:S01]  /*12e0*/  ISETP.GE.U32.AND P6, PT, R5, 0x7fffffc6, PT ;  /* 0x7fffffc60500780c */ /* 0x000fe20003fc6070 */
[----:B------:R-:W-:Y:S01]  /*12f0*/  VIADD R5, R121, 0xffffffe1 ;  /* 0xffffffe179057836 */ /* 0x000fe20000000000 */
[----:B------:R-:W-:Y:S01]  /*1300*/  SEL R20, RZ, 0x1, P5 ;  /* 0x00000001ff147807 */ /* 0x000fe20002800000 */
[----:B------:R-:W-:Y:S01]  /*1310*/  IMAD.IADD R16, R16, 0x1, R17 ;  /* 0x0000000110107824 */ /* 0x000fe200078e0211 */
[----:B------:R-:W-:Y:S01]  /*1320*/  ISETP.GE.U32.AND P2, PT, R14, 0x7fffffc7, PT ;  /* 0x7fffffc70e00780c */ /* 0x000fe20003f46070 */
[----:B------:R-:W-:Y:S01]  /*1330*/  IMAD.HI.U32 R9, R9, R124, RZ ;  /* 0x0000007c09097227 */ /* 0x000fe200078e00ff */
[----:B------:R-:W-:-:S02]  /*1340*/  SEL R14, RZ, 0x4, P0 ;  /* 0x00000004ff0e7807 */ /* 0x000fc40000000000 */
[----:B------:R-:W-:Y:S01]  /*1350*/  ISETP.GE.U32.AND P0, PT, R15, 0x7fffffc8, PT ;  /* 0x7fffffc80f00780c */ /* 0x000fe20003f06070 */
[----:B------:R-:W-:Y:S01]  /*1360*/  IMAD.MOV R9, RZ, RZ, -R9 ;  /* 0x000000ffff097224 */ /* 0x000fe200078e0a09 */
[----:B------:R-:W-:Y:S02]  /*1370*/  ISETP.GE.U32.AND P5, PT, R19, 0x7fffffc3, PT ;  /* 0x7fffffc31300780c */ /* 0x000fe40003fa6070 */
[----:B------:R-:W-:Y:S01]  /*1380*/  SEL R15, RZ, 0x7fff8, P1 ;  /* 0x0007fff8ff0f7807 */ /* 0x000fe20000800000 */
[----:B------:R-:W-:Y:S01]  /*1390*/  IMAD R124, R161, R9, R124 ;  /* 0x00000009a17c7224 */ /* 0x000fe200078e027c */
[----:B------:R-:W-:Y:S01]  /*13a0*/  ISETP.GE.U32.AND P1, PT, R5, 0x7fffffc2, PT ;  /* 0x7fffffc20500780c */ /* 0x000fe20003f26070 */
[----:B------:R-:W-:Y:S01]  /*13b0*/  VIADD R5, R121, 0xffffffe0 ;  /* 0xffffffe079057836 */ /* 0x000fe20000000000 */
[----:B------:R-:W-:Y:S02]  /*13c0*/  SEL R13, RZ, 0x4, P5 ;  /* 0x00000004ff0d7807 */ /* 0x000fe40002800000 */
[----:B------:R-:W-:-:S02]  /*13d0*/  SEL R21, RZ, 0x1fffe, P6 ;  /* 0x0001fffeff157807 */ /* 0x000fc40003000000 */
[----:B------:R-:W-:Y:S02]  /*13e0*/  ISETP.GT.U32.AND P5, PT, R161, R132, PT ;  /* 0x00000084a100720c */ /* 0x000fe40003fa4070 */
[----:B------:R-:W-:Y:S01]  /*13f0*/  ISETP.GE.U32.AND P6, PT, R18, 0x7fffffc4, PT ;  /* 0x7fffffc41200780c */ /* 0x000fe20003fc6070 */
[----:B------:R-:W-:Y:S01]  /*1400*/  IMAD.IADD R20, R20, 0x1, R21 ;  /* 0x0000000114147824 */ /* 0x000fe200078e0215 */
[----:B------:R-:W-:Y:S02]  /*1410*/  SEL R18, RZ, 0x4, P2 ;  /* 0x00000004ff127807 */ /* 0x000fe40001000000 */
[----:B------:R-:W-:Y:S02]  /*1420*/  ISETP.GE.U32.AND P2, PT, R5, 0x7fffffc1, PT ;  /* 0x7fffffc10500780c */ /* 0x000fe40003f46070 */
[----:B------:R-:W-:Y:S02]  /*1430*/  SEL R23, RZ, 0x1fffe, P1 ;  /* 0x0001fffeff177807 */ /* 0x000fe40000800000 */
[----:B------:R-:W-:-:S02]  /*1440*/  SEL R22, RZ, 0x1, P2 ;  /* 0x00000001ff167807 */ /* 0x000fc40001000000 */
[----:B------:R-:W-:Y:S01]  /*1450*/  SEL R19, RZ, 0x7fff8, P0 ;  /* 0x0007fff8ff137807 */ /* 0x000fe20000000000 */
[----:B------:R-:W-:Y:S01]  /*1460*/  @!P5 IMAD.IADD R132, R132, 0x1, -R161 ;  /* 0x000000018484d824 */ /* 0x000fe200078e0aa1 */
[C---:B------:R-:W-:Y:S01]  /*1470*/  ISETP.GT.U32.AND P0, PT, R161.reuse, R138, PT ;  /* 0x0000008aa100720c */ /* 0x040fe20003f04070 */
[----:B------:R-:W-:Y:S01]  /*1480*/  IMAD.IADD R23, R22, 0x1, R23 ;  /* 0x0000000116177824 */ /* 0x000fe200078e0217 */
[----:B------:R-:W-:Y:S02]  /*1490*/  SEL R22, RZ, 0x7fff8, P6 ;  /* 0x0007fff8ff167807 */ /* 0x000fe40003000000 */
[C---:B------:R-:W-:Y:S02]  /*14a0*/  ISETP.GT.U32.AND P6, PT, R161.reuse, R130, PT ;  /* 0x00000082a100720c */ /* 0x040fe40003fc4070 */
[C---:B------:R-:W-:Y:S02]  /*14b0*/  ISETP.GT.U32.AND P5, PT, R161.reuse, R122, PT ;  /* 0x0000007aa100720c */ /* 0x040fe40003fa4070 */
[----:B------:R-:W-:-:S02]  /*14c0*/  ISETP.GT.U32.AND P1, PT, R161, R136, PT ;  /* 0x00000088a100720c */ /* 0x000fc40003f24070 */
[----:B------:R-:W-:Y:S02]  /*14d0*/  LOP3.LUT R16, R16, 0x3, RZ, 0xc0, !PT ;  /* 0x0000000310107812 */ /* 0x000fe400078ec0ff */
[----:B------:R-:W-:Y:S01]  /*14e0*/  LOP3.LUT R23, R23, 0x3, RZ, 0xc0, !PT ;  /* 0x0000000317177812 */ /* 0x000fe200078ec0ff */
[--C-:B------:R-:W-:Y:S01]  /*14f0*/  @!P0 IMAD.IADD R138, R138, 0x1, -R161.reuse ;  /* 0x000000018a8a8824 */ /* 0x100fe200078e0aa1 */
[----:B------:R-:W-:Y:S02]  /*1500*/  LOP3.LUT R12, R12, 0x3, RZ, 0xc0, !PT ;  /* 0x000000030c0c7812 */ /* 0x000fe400078ec0ff */
[----:B------:R-:W-:Y:S01]  /*1510*/  LOP3.LUT R20, R20, 0x3, RZ, 0xc0, !PT ;  /* 0x0000000314147812 */ /* 0x000fe200078ec0ff */
[--C-:B------:R-:W-:Y:S01]  /*1520*/  @!P6 IMAD.IADD R130, R130, 0x1, -R161.reuse ;  /* 0x000000018282e824 */ /* 0x100fe200078e0aa1 */
[----:B------:R-:W-:Y:S01]  /*1530*/  ISETP.GT.U32.AND P0, PT, R161, R134, PT ;  /* 0x00000086a100720c */ /* 0x000fe20003f04070 */
[--C-:B------:R-:W-:Y:S01]  /*1540*/  @!P5 IMAD.IADD R122, R122, 0x1, -R161.reuse ;  /* 0x000000017a7ad824 */ /* 0x100fe200078e0aa1 */
[----:B------:R-:W-:Y:S01]  /*1550*/  IADD3 R14, PT, PT, R16, R15, R14 ;  /* 0x0000000f100e7210 */ /* 0x000fe20007ffe00e */
[----:B------:R-:W-:Y:S01]  /*1560*/  @!P1 IMAD.IADD R136, R136, 0x1, -R161 ;  /* 0x0000000188889824 */ /* 0x000fe200078e0aa1 */
[----:B------:R-:W-:-:S02]  /*1570*/  IADD3 R13, PT, PT, R23, R22, R13 ;  /* 0x00000016170d7210 */ /* 0x000fc40007ffe00d */
[----:B------:R-:W-:Y:S02]  /*1580*/  ISETP.GE.AND P6, PT, R2, RZ, PT ;  /* 0x000000ff0200720c */ /* 0x000fe40003fc6270 */
[----:B------:R-:W-:Y:S02]  /*1590*/  ISETP.GE.AND P5, PT, R3, RZ, PT ;  /* 0x000000ff0300720c */ /* 0x000fe40003fa6270 */
[----:B------:R-:W-:Y:S01]  /*15a0*/  IADD3 R10, PT, PT, R12, R11, R10 ;  /* 0x0000000b0c0a7210 */ /* 0x000fe20007ffe00a */
[----:B------:R-:W-:Y:S01]  /*15b0*/  IMAD.SHL.U32 R11, R14, 0x100, RZ ;  /* 0x000001000e0b7824 */ /* 0x000fe200078e00ff */
[----:B------:R-:W-:Y:S01]  /*15c0*/  IADD3 R18, PT, PT, R20, R19, R18 ;  /* 0x0000001314127210 */ /* 0x000fe20007ffe012 */
[----:B------:R-:W-:Y:S01]  /*15d0*/  @!P0 IMAD.IADD R134, R134, 0x1, -R161 ;  /* 0x0000000186868824 */ /* 0x000fe200078e0aa1 */
[----:B------:R-:W-:Y:S02]  /*15e0*/  LOP3.LUT R13, R13, 0xf, RZ, 0xc0, !PT ;  /* 0x0000000f0d0d7812 */ /* 0x000fe400078ec0ff */
[----:B------:R-:W-:-:S02]  /*15f0*/  ISETP.GT.U32.AND P1, PT, R161, R165, PT ;  /* 0x000000a5a100720c */ /* 0x000fc40003f24070 */
[----:B------:R-:W-:Y:S01]  /*1600*/  LOP3.LUT R11, R11, 0xf00, RZ, 0xe2, !PT ;  /* 0x00000f000b0b7812 */ /* 0x000fe200078ee2ff */
[----:B------:R-:W-:Y:S01]  /*1610*/  IMAD R13, R18, 0x10, R13 ;  /* 0x00000010120d7824 */ /* 0x000fe200078e020d */
[----:B------:R-:W-:Y:S01]  /*1620*/  ISETP.GE.AND P0, PT, R7, RZ, PT ;  /* 0x000000ff0700720c */ /* 0x000fe20003f06270 */
[----:B------:R-:W-:Y:S01]  /*1630*/  @!P6 IMAD.MOV R6, RZ, RZ, -R6 ;  /* 0x000000ffff06e224 */ /* 0x000fe200078e0a06 */
[----:B------:R-:W-:Y:S01]  /*1640*/  ISETP.NE.AND P6, PT, R118, RZ, PT ;  /* 0x000000ff7600720c */ /* 0x000fe20003fc5270 */
[----:B------:R-:W-:Y:S01]  /*1650*/  @!P5 IMAD.MOV R8, RZ, RZ, -R8 ;  /* 0x000000ffff08d224 */ /* 0x000fe200078e0a08 */
[----:B------:R-:W-:Y:S01]  /*1660*/  LOP3.LUT R13, R13, 0xff, RZ, 0xc0, !PT ;  /* 0x000000ff0d0d7812 */ /* 0x000fe200078ec0ff */
[----:B------:R-:W-:Y:S01]  /*1670*/  IMAD R10, R10, 0x1000, R11 ;  /* 0x000010000a0a7824 */ /* 0x000fe200078e020b */
[----:B------:R-:W-:Y:S02]  /*1680*/  LOP3.LUT R7, RZ, R118, RZ, 0x33, !PT ;  /* 0x00000076ff077212 */ /* 0x000fe400078e33ff */
[----:B------:R-:W-:Y:S01]  /*1690*/  ISETP.GT.U32.AND P5, PT, R161, R164, PT ;  /* 0x000000a4a100720c */ /* 0x000fe20003fa4070 */
[----:B------:R-:W-:Y:S01]  /*16a0*/  @!P1 IMAD.IADD R165, R165, 0x1, -R161 ;  /* 0x00000001a5a59824 */ /* 0x000fe200078e0aa1 */
[----:B------:R-:W-:Y:S01]  /*16b0*/  ISETP.NE.U32.AND P1, PT, R4, RZ, PT ;  /* 0x000000ff0400720c */ /* 0x000fe20003f25070 */
[----:B------:R-:W-:Y:S01]  /*16c0*/  IMAD.IADD R10, R10, 0x1, R13 ;  /* 0x000000010a0a7824 */ /* 0x000fe200078e020d */
[----:B------:R-:W-:-:S02]  /*16d0*/  SEL R9, R7, R6, !P6 ;  /* 0x0000000607097207 */ /* 0x000fc40007000000 */
[----:B------:R-:W-:Y:S01]  /*16e0*/  SEL R8, R7, R8, !P6 ;  /* 0x0000000807087207 */ /* 0x000fe20007000000 */
[----:B---34-:R-:W-:Y:S08]  /*16f0*/  BRA.U UP0, `(.L_x_5) ;  /* 0x0000000100187547 */ /* 0x018ff0000b800000 */
[----:B------:R-:W-:Y:S01]  /*1700*/  ELECT P6, URZ, PT ;  /* 0x0000000000ff782f */ /* 0x000fe200038c0000 */
[----:B------:R-:W-:Y:S01]  /*1710*/  IMAD.MOV.U32 R6, RZ, RZ, 0x1 ;  /* 0x00000001ff067424 */ /* 0x000fe200078e00ff */
[----:B------:R-:W-:Y:S01]  /*1720*/  UMOV UR6, 0x40 ;  /* 0x0000004000067882 */ /* 0x000fe20000000000 */
[----:B------:R-:W-:Y:S01]  /*1730*/  UVIRTCOUNT.DEALLOC.SMPOOL 0x80 ;  /* 0x000000800000784c */ /* 0x000fe20000000000 */
[----:B------:R-:W-:-:S09]  /*1740*/  ULEA UR6, UR5, UR6, 0x18 ;  /* 0x0000000605067291 */ /* 0x000fd2000f8ec0ff */
[----:B------:R0:W-:Y:S03]  /*1750*/  @P6 STS.U8 [UR6], R6 ;  /* 0x00000006ff006988 */ /* 0x0001e60008000006 */
.L_x_5:
[----:B------:R-:W-:Y:S01]  /*1760*/  STTM.x128 tmem[UR12], RZ ;  /* 0x000000ff000079ed */ /* 0x000fe200083c000c */
[----:B------:R-:W1:Y:S02]  /*1770*/  FENCE.VIEW.ASYNC.T ;  /* 0x00000000000073c6 */ /* 0x000e640000000200 */
[----:B-1----:R-:W-:Y:S01]  /*1780*/  VOTEU.ALL UP1, P1 ;  /* 0x0000000000ff7886 */ /* 0x002fe20000820000 */
[----:B------:R-:W-:Y:S01]  /*1790*/  @!P5 IMAD.IADD R164, R164, 0x1, -R161 ;  /* 0x00000001a4a4d824 */ /* 0x000fe200078e0aa1 */
[C---:B------:R-:W-:Y:S01]  /*17a0*/  ISETP.GT.U32.AND P6, PT, R161.reuse, R120, PT ;  /* 0x00000078a100720c */ /* 0x040fe20003fc4070 */
[----:B------:R-:W-:Y:S01]  /*17b0*/  VOTEU.ALL UP2, P1 ;  /* 0x0000000000ff7886 */ /* 0x000fe20000840000 */
[----:B------:R-:W-:Y:S01]  /*17c0*/  ISETP.GT.U32.AND P5, PT, R161, R124, PT ;  /* 0x0000007ca100720c */ /* 0x000fe20003fa4070 */
[----:B------:R-:W1:Y:S01]  /*17d0*/  LDCU.64 UR14, c[0x0][0x3a8] ;  /* 0x00007500ff0e77ac */ /* 0x000e620008000a00 */
[----:B------:R-:W-:-:S04]  /*17e0*/  @!UP1 UIADD3 UR20, UPT, UPT, -UR4, 0x100000, URZ ;  /* 0x0010000004149890 */ /* 0x000fc8000fffe1ff */
[----:B------:R-:W-:Y:S02]  /*17f0*/  @!UP1 USHF.L.U32 UR21, UR20, 0xb, URZ ;  /* 0x0000000b14159899 */ /* 0x000fe400080006ff */
[----:B------:R-:W-:Y:S01]  /*1800*/  @!UP1 USHF.L.U32 UR20, UR20, 0x1, URZ ;  /* 0x0000000114149899 */ /* 0x000fe200080006ff */
[----:B------:R-:W-:Y:S01]  /*1810*/  BAR.SYNC.DEFER_BLOCKING 0x0 ;  /* 0x0000000000007b1d */ /* 0x000fe20000010000 */
[----:B------:R-:W-:Y:S01]  /*1820*/  IMAD R7, R9, UR9, RZ ;  /* 0x0000000909077c24 */ /* 0x000fe2000f8e02ff */
[----:B------:R-:W-:Y:S01]  /*1830*/  PRMT R232, RZ, 0x7610, R232 ;  /* 0x00007610ffe87816 */ /* 0x000fe200000000e8 */
[----:B------:R-:W-:Y:S01]  /*1840*/  IMAD R9, R8, UR9, RZ ;  /* 0x0000000908097c24 */ /* 0x000fe2000f8e02ff */
[----:B------:R-:W-:Y:S01]  /*1850*/  PRMT R171, RZ, 0x7610, R171 ;  /* 0x00007610ffab7816 */ /* 0x000fe200000000ab */
[--C-:B------:R-:W-:Y:S01]  /*1860*/  @!P6 IMAD.IADD R120, R120, 0x1, -R161.reuse ;  /* 0x000000017878e824 */ /* 0x100fe200078e0aa1 */
[----:B0-----:R-:W-:Y:S01]  /*1870*/  IADD3 R6, P6, PT, R7, UR16, RZ ;  /* 0x0000001007067c10 */ /* 0x001fe2000ffde0ff */
[----:B------:R-:W-:Y:S01]  /*1880*/  @!P5 IMAD.IADD R124, R124, 0x1, -R161 ;  /* 0x000000017c7cd824 */ /* 0x000fe200078e0aa1 */
[----:B------:R-:W-:-:S02]  /*1890*/  IADD3 R8, P5, PT, R9, UR16, RZ ;  /* 0x0000001009087c10 */ /* 0x000fc4000ffbe0ff */
[----:B------:R-:W-:Y:S02]  /*18a0*/  LOP3.LUT R156, R10, 0xffff, RZ, 0xc0, !PT ;  /* 0x0000ffff0a9c7812 */ /* 0x000fe400078ec0ff */
[----:B------:R-:W-:Y:S01]  /*18b0*/  PRMT R244, RZ, 0x7610, R244 ;  /* 0x00007610fff47816 */ /* 0x000fe200000000f4 */
[----:B-1----:R-:W-:Y:S01]  /*18c0*/  USHF.L.U32 UR5, UR14, 0x3, URZ ;  /* 0x000000030e057899 */ /* 0x002fe200080006ff */
[----:B------:R-:W-:Y:S02]  /*18d0*/  LEA.HI.X.SX32 R7, R7, UR17, 0x1, P6 ;  /* 0x0000001107077c11 */ /* 0x000fe4000b0f0eff */
[----:B------:R-:W-:Y:S02]  /*18e0*/  PRMT R242, RZ, 0x7610, R242 ;  /* 0x00007610fff27816 */ /* 0x000fe400000000f2 */
[----:B------:R-:W-:Y:S02]  /*18f0*/  PRMT R240, RZ, 0x7610, R240 ;  /* 0x00007610fff07816 */ /* 0x000fe400000000f0 */
[----:B------:R-:W-:Y:S01]  /*1900*/  PRMT R238, RZ, 0x7610, R238 ;  /* 0x00007610ffee7816 */ /* 0x000fe200000000ee */
[----:B------:R-:W0:Y:S02]  /*1910*/  FENCE.VIEW.ASYNC.S ;  /* 0x00000000000073c6 */ /* 0x000e240000000000 */
[----:B0-----:R0:W1:Y:S02]  /*1920*/  @!UP2 SYNCS.EXCH.64 URZ, [UR8], UR20 ;  /* 0x0000001408ffa5b2 */ /* 0x0010640008000100 */
[----:B-1----:R-:W-:Y:S01]  /*1930*/  BAR.SYNC.DEFER_BLOCKING 0x0 ;  /* 0x0000000000007b1d */ /* 0x002fe20000010000 */
[----:B------:R-:W-:-:S02]  /*1940*/  ISETP.GT.U32.AND P6, PT, R161, R123, PT ;  /* 0x0000007ba100720c */ /* 0x000fc40003fc4070 */
[----:B------:R-:W-:Y:S02]  /*1950*/  LEA.HI.X.SX32 R9, R9, UR17, 0x1, P5 ;  /* 0x0000001109097c11 */ /* 0x000fe4000a8f0eff */
[----:B------:R-:W-:Y:S01]  /*1960*/  ISETP.GT.U32.AND P5, PT, R161, R125, PT ;  /* 0x0000007da100720c */ /* 0x000fe20003fa4070 */
[----:B------:R-:W-:Y:S01]  /*1970*/  USHF.R.S32.HI UR6, URZ, 0x1f, UR5 ;  /* 0x0000001fff067899 */ /* 0x000fe20008011405 */
[C---:B------:R-:W-:Y:S01]  /*1980*/  VIADD R22, R121.reuse, 0xfffffffe ;  /* 0xfffffffe79167836 */ /* 0x040fe20000000000 */
[----:B------:R-:W-:Y:S02]  /*1990*/  PRMT R236, RZ, 0x7610, R236 ;  /* 0x00007610ffec7816 */ /* 0x000fe400000000ec */
[----:B------:R-:W-:Y:S01]  /*19a0*/  PRMT R234, RZ, 0x7610, R234 ;  /* 0x00007610ffea7816 */ /* 0x000fe200000000ea */
[----:B------:R-:W-:Y:S01]  /*19b0*/  VIADD R26, R121, 0xfffffff6 ;  /* 0xfffffff6791a7836 */ /* 0x000fe20000000000 */
[----:B------:R-:W-:Y:S02]  /*19c0*/  PRMT R172, RZ, 0x7610, R172 ;  /* 0x00007610ffac7816 */ /* 0x000fe400000000ac */
[----:B------:R-:W-:Y:S01]  /*19d0*/  PRMT R220, RZ, 0x7610, R220 ;  /* 0x00007610ffdc7816 */ /* 0x000fe200000000dc */
[----:B------:R-:W-:Y:S01]  /*19e0*/  @!P6 IMAD.IADD R123, R123, 0x1, -R161 ;  /* 0x000000017b7be824 */ /* 0x000fe200078e0aa1 */
[----:B------:R-:W-:-:S02]  /*19f0*/  IADD3 R10, P6, PT, R6, UR5, RZ ;  /* 0x00000005060a7c10 */ /* 0x000fc4000ffde0ff */
[----:B------:R-:W-:Y:S01]  /*1a00*/  PRMT R222, RZ, 0x7610, R222 ;  /* 0x00007610ffde7816 */ /* 0x000fe200000000de */
[--C-:B------:R-:W-:Y:S01]  /*1a10*/  @!P5 IMAD.IADD R125, R125, 0x1, -R161.reuse ;  /* 0x000000017d7dd824 */ /* 0x100fe200078e0aa1 */
[----:B------:R-:W-:Y:S02]  /*1a20*/  ISETP.GT.U32.AND P5, PT, R161, R129, PT ;  /* 0x00000081a100720c */ /* 0x000fe40003fa4070 */
[----:B------:R-:W-:Y:S02]  /*1a30*/  PRMT R224, RZ, 0x7610, R224 ;  /* 0x00007610ffe07816 */ /* 0x000fe400000000e0 */
[----:B------:R-:W-:Y:S01]  /*1a40*/  PRMT R226, RZ, 0x7610, R226 ;  /* 0x00007610ffe27816 */ /* 0x000fe200000000e2 */
[----:B------:R-:W2:Y:S01]  /*1a50*/  @!P3 LDG.E.U8 R232, desc[UR24][R6.64] ;  /* 0x0000001806e8b981 */ /* 0x000ea2000c1e1100 */
[----:B------:R-:W-:Y:S02]  /*1a60*/  IADD3.X R11, PT, PT, R7, UR6, RZ, P6, !PT ;  /* 0x00000006070b7c10 */ /* 0x000fe4000b7fe4ff */
[----:B------:R-:W-:Y:S01]  /*1a70*/  PRMT R228, RZ, 0x7610, R228 ;  /* 0x00007610ffe47816 */ /* 0x000fe200000000e4 */
[----:B------:R-:W3:Y:S01]  /*1a80*/  @!P3 LDG.E.U8 R171, desc[UR24][R8.64] ;  /* 0x0000001808abb981 */ /* 0x000ee2000c1e1100 */
[----:B------:R-:W-:Y:S01]  /*1a90*/  IADD3 R12, P3, PT, R8, UR5, RZ ;  /* 0x00000005080c7c10 */ /* 0x000fe2000ff7e0ff */
[----:B------:R-:W-:Y:S01]  /*1aa0*/  VIADD R36, R121, 0xfffffffd ;  /* 0xfffffffd79247836 */ /* 0x000fe20000000000 */
[----:B------:R-:W-:Y:S01]  /*1ab0*/  ISETP.GT.U32.AND P6, PT, R161, R141, PT ;  /* 0x0000008da100720c */ /* 0x000fe20003fc4070 */
[----:B------:R-:W-:Y:S01]  /*1ac0*/  USHF.L.U32 UR5, UR14, 0x4, URZ ;  /* 0x000000040e057899 */ /* 0x000fe200080006ff */
[----:B------:R-:W-:Y:S01]  /*1ad0*/  IADD3.X R13, PT, PT, R9, UR6, RZ, P3, !PT ;  /* 0x00000006090d7c10 */ /* 0x000fe20009ffe4ff */
[----:B------:R-:W4:Y:S01]  /*1ae0*/  @!P4 LDG.E.U8 R244, desc[UR24][R10.64] ;  /* 0x000000180af4c981 */ /* 0x000f22000c1e1100 */
[----:B------:R-:W-:Y:S01]  /*1af0*/  SHF.R.U32.HI R14, RZ, 0xf, R156 ;  /* 0x0000000fff0e7819 */ /* 0x000fe2000001169c */
[----:B------:R-:W-:Y:S01]  /*1b00*/  USHF.R.S32.HI UR6, URZ, 0x1f, UR5 ;  /* 0x0000001fff067899 */ /* 0x000fe20008011405 */
[----:B------:R-:W-:Y:S01]  /*1b10*/  @!P5 IMAD.IADD R129, R129, 0x1, -R161 ;  /* 0x000000018181d824 */ /* 0x000fe200078e0aa1 */
[----:B------:R-:W5:Y:S01]  /*1b20*/  @!P4 LDG.E.U8 R242, desc[UR24][R12.64] ;  /* 0x000000180cf2c981 */ /* 0x000f62000c1e1100 */
[----:B------:R-:W-:-:S02]  /*1b30*/  LOP3.LUT P3, RZ, R14, 0x1, RZ, 0xc0, !PT ;  /* 0x000000010eff7812 */ /* 0x000fc4000786c0ff */
[----:B------:R-:W-:Y:S02]  /*1b40*/  PRMT R230, RZ, 0x7610, R230 ;  /* 0x00007610ffe67816 */ /* 0x000fe400000000e6 */
[----:B------:R-:W-:Y:S01]  /*1b50*/  PRMT R173, RZ, 0x7610, R173 ;  /* 0x00007610ffad7816 */ /* 0x000fe200000000ad */
[----:B------:R-:W-:Y:S01]  /*1b60*/  VIADD R39, R121, 0xfffffff5 ;  /* 0xfffffff579277836 */ /* 0x000fe20000000000 */
[----:B------:R-:W-:Y:S02]  /*1b70*/  IADD3 R14, P5, PT, R6, UR5, RZ ;  /* 0x00000005060e7c10 */ /* 0x000fe4000ffbe0ff */
[----:B------:R-:W-:Y:S02]  /*1b80*/  PRMT R212, RZ, 0x7610, R212 ;  /* 0x00007610ffd47816 */ /* 0x000fe400000000d4 */
[----:B------:R-:W-:Y:S02]  /*1b90*/  PRMT R214, RZ, 0x7610, R214 ;  /* 0x00007610ffd67816 */ /* 0x000fe400000000d6 */
[----:B------:R-:W-:-:S02]  /*1ba0*/  PRMT R216, RZ, 0x7610, R216 ;  /* 0x00007610ffd87816 */ /* 0x000fc400000000d8 */
[----:B------:R-:W-:Y:S02]  /*1bb0*/  PRMT R218, RZ, 0x7610, R218 ;  /* 0x00007610ffda7816 */ /* 0x000fe400000000da */
[----:B------:R-:W-:Y:S02]  /*1bc0*/  PRMT R174, RZ, 0x7610, R174 ;  /* 0x00007610ffae7816 */ /* 0x000fe400000000ae */
[----:B------:R-:W-:Y:S01]  /*1bd0*/  PRMT R206, RZ, 0x7610, R206 ;  /* 0x00007610ffce7816 */ /* 0x000fe200000000ce */
[----:B------:R-:W-:Y:S01]  /*1be0*/  VIADD R51, R121, 0xfffffffc ;  /* 0xfffffffc79337836 */ /* 0x000fe20000000000 */
[----:B------:R-:W-:Y:S01]  /*1bf0*/  ISETP.GT.U32.AND P4, PT, R161, R96, PT ;  /* 0x00000060a100720c */ /* 0x000fe20003f84070 */
[----:B------:R-:W-:Y:S01]  /*1c00*/  @!P6 IMAD.IADD R141, R141, 0x1, -R161 ;  /* 0x000000018d8de824 */ /* 0x000fe200078e0aa1 */
[----:B------:R-:W-:Y:S02]  /*1c10*/  IADD3 R16, P6, PT, R8, UR5, RZ ;  /* 0x0000000508107c10 */ /* 0x000fe4000ffde0ff */
[----:B------:R-:W-:-:S02]  /*1c20*/  PRMT R208, RZ, 0x7610, R208 ;  /* 0x00007610ffd07816 */ /* 0x000fc400000000d0 */
[----:B------:R-:W-:Y:S01]  /*1c30*/  PRMT R210, RZ, 0x7610, R210 ;  /* 0x00007610ffd27816 */ /* 0x000fe200000000d2 */
[----:B------:R-:W-:Y:S01]  /*1c40*/  VIADD R58, R121, 0xfffffff4 ;  /* 0xfffffff4793a7836 */ /* 0x000fe20000000000 */
[----:B------:R-:W-:Y:S02]  /*1c50*/  IADD3.X R15, PT, PT, R7, UR6, RZ, P5, !PT ;  /* 0x00000006070f7c10 */ /* 0x000fe4000affe4ff */
[----:B------:R-:W-:Y:S02]  /*1c60*/  PRMT R245, RZ, 0x7610, R245 ;  /* 0x00007610fff57816 */ /* 0x000fe400000000f5 */
[----:B------:R-:W-:Y:S01]  /*1c70*/  PRMT R247, RZ, 0x7610, R247 ;  /* 0x00007610fff77816 */ /* 0x000fe200000000f7 */
[----:B------:R-:W-:Y:S01]  /*1c80*/  UIMAD UR5, UR14, 0x18, URZ ;  /* 0x000000180e0578a4 */ /* 0x000fe2000f8e02ff */
[----:B------:R-:W-:Y:S01]  /*1c90*/  ISETP.GT.U32.AND P5, PT, R161, R143, PT ;  /* 0x0000008fa100720c */ /* 0x000fe20003fa4070 */
[----:B------:R-:W2:Y:S01]  /*1ca0*/  @P3 LDG.E.U8 R240, desc[UR24][R14.64] ;  /* 0x000000180ef03981 */ /* 0x000ea2000c1e1100 */
[----:B------:R-:W-:-:S02]  /*1cb0*/  IADD3.X R17, PT, PT, R9, UR6, RZ, P6, !PT ;  /* 0x0000000609117c10 */ /* 0x000fc4000b7fe4ff */
[----:B------:R-:W-:Y:S02]  /*1cc0*/  PRMT R249, RZ, 0x7610, R249 ;  /* 0x00007610fff97816 */ /* 0x000fe400000000f9 */
[----:B------:R-:W-:Y:S02]  /*1cd0*/  PRMT R251, RZ, 0x7610, R251 ;  /* 0x00007610fffb7816 */ /* 0x000fe400000000fb */
[----:B------:R-:W-:Y:S02]  /*1ce0*/  PRMT R175, RZ, 0x7610, R175 ;  /* 0x00007610ffaf7816 */ /* 0x000fe400000000af */
[----:B------:R-:W-:Y:S01]  /*1cf0*/  PRMT R237, RZ, 0x7610, R237 ;  /* 0x00007610ffed7816 */ /* 0x000fe200000000ed */
[----:B------:R-:W-:Y:S01]  /*1d00*/  VIADD R70, R121, 0xfffffffb ;  /* 0xfffffffb79467836 */ /* 0x000fe20000000000 */
[----:B------:R-:W-:Y:S01]  /*1d10*/  SHF.R.U32.HI R18, RZ, 0x7, R156 ;  /* 0x00000007ff127819 */ /* 0x000fe2000001169c */
[----:B------:R-:W-:Y:S01]  /*1d20*/  USHF.R.S32.HI UR6, URZ, 0x1f, UR5 ;  /* 0x0000001fff067899 */ /* 0x000fe20008011405 */
[----:B------:R-:W2:Y:S01]  /*1d30*/  @P3 LDG.E.U8 R238, desc[UR24][R16.64] ;  /* 0x0000001810ee3981 */ /* 0x000ea2000c1e1100 */
[----:B------:R-:W-:Y:S01]  /*1d40*/  @!P4 IMAD.IADD R96, R96, 0x1, -R161 ;  /* 0x000000016060c824 */ /* 0x000fe200078e0aa1 */
        /* <DEDUP_REMOVED lines=14> */
[----:B------:R-:W-:Y:S02]  /*1e30*/  IADD3.X R19, PT, PT, R7, UR6, RZ, P3, !PT ;  /* 0x0000000607137c10 */ /* 0x000fe40009ffe4ff */
[----:B------:R-:W-:-:S02]  /*1e40*/  PRMT R194, RZ, 0x7610, R194 ;  /* 0x00007610ffc27816 */ /* 0x000fc400000000c2 */
[----:B------:R-:W-:Y:S01]  /*1e50*/  PRMT R196, RZ, 0x7610, R196 ;  /* 0x00007610ffc47816 */ /* 0x000fe200000000c4 */
[----:B------:R-:W2:Y:S01]  /*1e60*/  @P6 LDG.E.U8 R236, desc[UR24][R18.64] ;  /* 0x0000001812ec6981 */ /* 0x000ea2000c1e1100 */
[----:B------:R-:W-:Y:S01]  /*1e70*/  IADD3 R20, P5, PT, R8, UR5, RZ ;  /* 0x0000000508147c10 */ /* 0x000fe2000ffbe0ff */
[----:B------:R-:W-:Y:S01]  /*1e80*/  VIADD R87, R121, 0xfffffff2 ;  /* 0xfffffff279577836 */ /* 0x000fe20000000000 */
[----:B------:R-:W-:Y:S02]  /*1e90*/  ISETP.GT.U32.AND P3, PT, R161, R136, PT ;  /* 0x00000088a100720c */ /* 0x000fe40003f64070 */
[----:B------:R-:W-:Y:S02]  /*1ea0*/  PRMT R229, RZ, 0x7610, R229 ;  /* 0x00007610ffe57816 */ /* 0x000fe400000000e5 */
[----:B------:R-:W-:Y:S02]  /*1eb0*/  PRMT R231, RZ, 0x7610, R231 ;  /* 0x00007610ffe77816 */ /* 0x000fe400000000e7 */
[----:B------:R-:W-:-:S02]  /*1ec0*/  PRMT R233, RZ, 0x7610, R233 ;  /* 0x00007610ffe97816 */ /* 0x000fc400000000e9 */
[----:B------:R-:W-:Y:S02]  /*1ed0*/  PRMT R235, RZ, 0x7610, R235 ;  /* 0x00007610ffeb7816 */ /* 0x000fe400000000eb */
[----:B------:R-:W-:Y:S02]  /*1ee0*/  PRMT R127, RZ, 0x7610, R127 ;  /* 0x00007610ff7f7816 */ /* 0x000fe4000000007f */
[----:B------:R-:W-:Y:S01]  /*1ef0*/  PRMT R177, RZ, 0x7610, R177 ;  /* 0x00007610ffb17816 */ /* 0x000fe200000000b1 */
[----:B------:R-:W-:Y:S01]  /*1f00*/  VIADD R99, R121, 0xfffffff9 ;  /* 0xfffffff979637836 */ /* 0x000fe20000000000 */
[----:B------:R-:W-:Y:S01]  /*1f10*/  IADD3.X R21, PT, PT, R9, UR6, RZ, P5, !PT ;  /* 0x0000000609157c10 */ /* 0x000fe2000affe4ff */
[----:B------:R-:W-:Y:S01]  /*1f20*/  USHF.R.S32.HI UR5, URZ, 0x1f, UR14 ;  /* 0x0000001fff057899 */ /* 0x000fe2000801140e */
[----:B------:R-:W-:Y:S01]  /*1f30*/  ISETP.GE.U32.AND P5, PT, R22, 0x7fffffdf, PT ;  /* 0x7fffffdf1600780c */ /* 0x000fe20003fa6070 */
[--C-:B------:R-:W-:Y:S01]  /*1f40*/  @!P4 IMAD.IADD R138, R138, 0x1, -R161.reuse ;  /* 0x000000018a8ac824 */ /* 0x100fe200078e0aa1 */
[----:B------:R-:W-:Y:S01]  /*1f50*/  IADD3 R22, P4, PT, R6, UR14, RZ ;  /* 0x0000000e06167c10 */ /* 0x000fe2000ff9e0ff */
[----:B------:R-:W2:Y:S01]  /*1f60*/  @P6 LDG.E.U8 R234, desc[UR24][R20.64] ;  /* 0x0000001814ea6981 */ /* 0x000ea2000c1e1100 */
[----:B------:R-:W-:Y:S01]  /*1f70*/  IADD3 R24, P6, PT, R8, UR14, RZ ;  /* 0x0000000e08187c10 */ /* 0x000fe2000ffde0ff */
[----:B------:R-:W-:Y:S01]  /*1f80*/  @!P3 IMAD.IADD R136, R136, 0x1, -R161 ;  /* 0x000000018888b824 */ /* 0x000fe200078e0aa1 */
[----:B------:R-:W-:-:S02]  /*1f90*/  IADD3.X R23, PT, PT, R7, UR5, RZ, P4, !PT ;  /* 0x0000000507177c10 */ /* 0x000fc4000a7fe4ff */
[----:B------:R-:W-:Y:S02]  /*1fa0*/  PRMT R179, RZ, 0x7610, R179 ;  /* 0x00007610ffb37816 */ /* 0x000fe400000000b3 */
[----:B------:R-:W-:Y:S01]  /*1fb0*/  PRMT R181, RZ, 0x7610, R181 ;  /* 0x00007610ffb57816 */ /* 0x000fe200000000b5 */
[----:B------:R-:W-:Y:S01]  /*1fc0*/  VIADD R106, R121, 0xfffffff1 ;  /* 0xfffffff1796a7836 */ /* 0x000fe20000000000 */
[C---:B------:R-:W-:Y:S01]  /*1fd0*/  ISETP.GT.U32.AND P3, PT, R161.reuse, R132, PT ;  /* 0x00000084a100720c */ /* 0x040fe20003f64070 */
[----:B------:R-:W2:Y:S01]  /*1fe0*/  @!P5 LDG.E.U8 R172, desc[UR24][R22.64] ;  /* 0x0000001816acd981 */ /* 0x000ea2000c1e1100 */
[----:B------:R-:W-:Y:S01]  /*1ff0*/  ISETP.GT.U32.AND P4, PT, R161, R130, PT ;  /* 0x00000082a100720c */ /* 0x000fe20003f84070 */
[----:B------:R-:W1:Y:S01]  /*2000*/  LDCU UR16, c[0x0][0x3b0] ;  /* 0x00007600ff1077ac */ /* 0x000e620008000800 */
[----:B------:R-:W-:Y:S01]  /*2010*/  IADD3.X R25, PT, PT, R9, UR5, RZ, P6, !PT ;  /* 0x0000000509197c10 */ /* 0x000fe2000b7fe4ff */
[----:B------:R-:W-:Y:S01]  /*2020*/  UIMAD UR5, UR14, 0x9, URZ ;  /* 0x000000090e0578a4 */ /* 0x000fe2000f8e02ff */
[----:B------:R-:W-:-:S03]  /*2030*/  ISETP.GE.U32.AND P6, PT, R26, 0x7fffffd7, PT ;  /* 0x7fffffd71a00780c */ /* 0x000fc60003fc6070 */
[----:B------:R-:W2:Y:S01]  /*2040*/  @!P5 LDG.E.U8 R220, desc[UR24][R24.64] ;  /* 0x0000001818dcd981 */ /* 0x000ea2000c1e1100 */
[----:B------:R-:W-:Y:S02]  /*2050*/  USHF.R.S32.HI UR6, URZ, 0x1f, UR5 ;  /* 0x0000001fff067899 */ /* 0x000fe40008011405 */
[----:B------:R-:W-:Y:S01]  /*2060*/  IADD3 R26, P5, PT, R6, UR5, RZ ;  /* 0x00000005061a7c10 */ /* 0x000fe2000ffbe0ff */
[----:B------:R-:W-:-:S03]  /*2070*/  @!P3 IMAD.IADD R132, R132, 0x1, -R161 ;  /* 0x000000018484b824 */ /* 0x000fc600078e0aa1 */
[----:B------:R-:W-:Y:S01]  /*2080*/  IADD3.X R27, PT, PT, R7, UR6, RZ, P5, !PT ;  /* 0x00000006071b7c10 */ /* 0x000fe2000affe4ff */
[----:B------:R-:W-:Y:S01]  /*2090*/  @!P4 IMAD.IADD R130, R130, 0x1, -R161 ;  /* 0x000000018282c824 */ /* 0x000fe200078e0aa1 */
[C---:B------:R-:W-:Y:S02]  /*20a0*/  ISETP.GT.U32.AND P5, PT, R161.reuse, R122, PT ;  /* 0x0000007aa100720c */ /* 0x040fe40003fa4070 */
[----:B------:R-:W-:Y:S01]  /*20b0*/  ISETP.GT.U32.AND P4, PT, R161, R134, PT ;  /* 0x00000086a100720c */ /* 0x000fe20003f84070 */
[----:B------:R-:W2:Y:S01]  /*20c0*/  @!P6 LDG.E.U8 R222, desc[UR24][R26.64] ;  /* 0x000000181adee981 */ /* 0x000ea2000c1e1100 */
[----:B------:R-:W-:Y:S01]  /*20d0*/  IADD3 R28, P3, PT, R8, UR5, RZ ;  /* 0x00000005081c7c10 */ /* 0x000fe2000ff7e0ff */
[----:B------:R-:W-:Y:S01]  /*20e0*/  UIMAD UR5, UR14, 0x11, URZ ;  /* 0x000000110e0578a4 */ /* 0x000fe2000f8e02ff */
[----:B------:R-:W-:Y:S02]  /*20f0*/  SHF.R.U32.HI R30, RZ, 0xe, R156 ;  /* 0x0000000eff1e7819 */ /* 0x000fe4000001169c */
[----:B------:R-:W-:Y:S01]  /*2100*/  IADD3.X R29, PT, PT, R9, UR6, RZ, P3, !PT ;  /* 0x00000006091d7c10 */ /* 0x000fe20009ffe4ff */
[----:B------:R-:W-:Y:S01]  /*2110*/  USHF.R.S32.HI UR6, URZ, 0x1f, UR5 ;  /* 0x0000001fff067899 */ /* 0x000fe20008011405 */
[----:B------:R-:W-:-:S03]  /*2120*/  LOP3.LUT P3, RZ, R30, 0x1, RZ, 0xc0, !PT ;  /* 0x000000011eff7812 */ /* 0x000fc6000786c0ff */
[----:B------:R-:W2:Y:S01]  /*2130*/  @!P6 LDG.E.U8 R224, desc[UR24][R28.64] ;  /* 0x000000181ce0e981 */ /* 0x000ea2000c1e1100 */
[----:B------:R-:W-:Y:S01]  /*2140*/  IADD3 R30, P6, PT, R6, UR5, RZ ;  /* 0x00000005061e7c10 */ /* 0x000fe2000ffde0ff */
[--C-:B------:R-:W-:Y:S01]  /*2150*/  @!P5 IMAD.IADD R122, R122, 0x1, -R161.reuse ;  /* 0x000000017a7ad824 */ /* 0x100fe200078e0aa1 */
[----:B------:R-:W-:Y:S01]  /*2160*/  SHF.R.U32.HI R33, RZ, 0x6, R156 ;  /* 0x00000006ff217819 */ /* 0x000fe2000001169c */
[----:B------:R-:W-:Y:S01]  /*2170*/  @!P4 IMAD.IADD R134, R134, 0x1, -R161 ;  /* 0x000000018686c824 */ /* 0x000fe200078e0aa1 */
[----:B------:R-:W-:Y:S02]  /*2180*/  IADD3 R32, P5, PT, R8, UR5, RZ ;  /* 0x0000000508207c10 */ /* 0x000fe4000ffbe0ff */
[----:B------:R-:W-:Y:S02]  /*2190*/  ISETP.GT.U32.AND P4, PT, R161, R120, PT ;  /* 0x00000078a100720c */ /* 0x000fe40003f84070 */
[----:B------:R-:W-:Y:S02]  /*21a0*/  IADD3.X R31, PT, PT, R7, UR6, RZ, P6, !PT ;  /* 0x00000006071f7c10 */ /* 0x000fe4000b7fe4ff */
[----:B------:R-:W-:-:S02]  /*21b0*/  LOP3.LUT P6, RZ, R33, 0x1, RZ, 0xc0, !PT ;  /* 0x0000000121ff7812 */ /* 0x000fc400078cc0ff */
[----:B------:R-:W-:Y:S01]  /*21c0*/  IADD3.X R33, PT, PT, R9, UR6, RZ, P5, !PT ;  /* 0x0000000609217c10 */ /* 0x000fe2000affe4ff */
[----:B------:R-:W-:Y:S01]  /*21d0*/  UIMAD UR5, UR14, 0x19, URZ ;  /* 0x000000190e0578a4 */ /* 0x000fe2000f8e02ff */
[----:B------:R-:W-:Y:S01]  /*21e0*/  ISETP.GT.U32.AND P5, PT, R161, R124, PT ;  /* 0x0000007ca100720c */ /* 0x000fe20003fa4070 */
[----:B------:R-:W2:Y:S02]  /*21f0*/  @P3 LDG.E.U8 R226, desc[UR24][R30.64] ;  /* 0x000000181ee23981 */ /* 0x000ea4000c1e1100 */
[----:B------:R-:W-:Y:S02]  /*2200*/  USHF.R.S32.HI UR6, URZ, 0x1f, UR5 ;  /* 0x0000001fff067899 */ /* 0x000fe40008011405 */
[----:B------:R-:W2:Y:S01]  /*2210*/  @P3 LDG.E.U8 R228, desc[UR24][R32.64] ;  /* 0x0000001820e43981 */ /* 0x000ea2000c1e1100 */
[----:B------:R-:W-:Y:S01]  /*2220*/  IADD3 R34, P3, PT, R6, UR5, RZ ;  /* 0x0000000506227c10 */ /* 0x000fe2000ff7e0ff */
[----:B------:R-:W-:Y:S01]  /*2230*/  @!P4 IMAD.IADD R120, R120, 0x1, -R161 ;  /* 0x000000017878c824 */ /* 0x000fe200078e0aa1 */
[----:B------:R-:W-:-:S02]  /*2240*/  ISETP.GE.AND P4, PT, R35, RZ, PT ;  /* 0x000000ff2300720c */ /* 0x000fc40003f86270 */
[----:B------:R-:W-:Y:S02]  /*2250*/  IADD3.X R35, PT, PT, R7, UR6, RZ, P3, !PT ;  /* 0x0000000607237c10 */ /* 0x000fe40009ffe4ff */
[----:B------:R-:W-:Y:S01]  /*2260*/  ISETP.GE.U32.AND P3, PT, R36, 0x7fffffde, PT ;  /* 0x7fffffde2400780c */ /* 0x000fe20003f66070 */
[----:B------:R-:W-:Y:S01]  /*2270*/  @!P5 IMAD.IADD R124, R124, 0x1, -R161 ;  /* 0x000000017c7cd824 */ /* 0x000fe200078e0aa1 */
[----:B------:R-:W-:Y:S01]  /*2280*/  IADD3 R36, P5, PT, R8, UR5, RZ ;  /* 0x0000000508247c10 */ /* 0x000fe2000ffbe0ff */
[----:B------:R-:W-:Y:S01]  /*2290*/  USHF.L.U32 UR5, UR14, 0x1, URZ ;  /* 0x000000010e057899 */ /* 0x000fe200080006ff */
[----:B------:R-:W2:Y:S02]  /*22a0*/  @P6 LDG.E.U8 R230, desc[UR24][R34.64] ;  /* 0x0000001822e66981 */ /* 0x000ea4000c1e1100 */
[----:B------:R-:W-:Y:S01]  /*22b0*/  IADD3.X R37, PT, PT, R9, UR6, RZ, P5, !PT ;  /* 0x0000000609257c10 */ /* 0x000fe2000affe4ff */
[----:B------:R-:W-:Y:S02]  /*22c0*/  USHF.R.S32.HI UR6, URZ, 0x1f, UR5 ;  /* 0x0000001fff067899 */ /* 0x000fe40008011405 */
[----:B------:R-:W-:-:S02]  /*22d0*/  IADD3 R38, P5, PT, R6, UR5, RZ ;  /* 0x0000000506267c10 */ /* 0x000fc4000ffbe0ff */
[----:B------:R-:W2:Y:S01]  /*22e0*/  @P6 LDG.E.U8 R173, desc[UR24][R36.64] ;  /* 0x0000001824ad6981 */ /* 0x000ea2000c1e1100 */
[----:B------:R-:W-:Y:S02]  /*22f0*/  ISETP.GE.U32.AND P6, PT, R39, 0x7fffffd6, PT ;  /* 0x7fffffd62700780c */ /* 0x000fe40003fc6070 */
[----:B------:R-:W-:Y:S02]  /*2300*/  IADD3.X R39, PT, PT, R7, UR6, RZ, P5, !PT ;  /* 0x0000000607277c10 */ /* 0x000fe4000affe4ff */
[----:B------:R-:W-:Y:S01]  /*2310*/  IADD3 R40, P5, PT, R8, UR5, RZ ;  /* 0x0000000508287c10 */ /* 0x000fe2000ffbe0ff */
[----:B------:R-:W-:Y:S02]  /*2320*/  UIMAD UR5, UR14, 0xa, URZ ;  /* 0x0000000a0e0578a4 */ /* 0x000fe4000f8e02ff */
[----:B------:R-:W2:Y:S01]  /*2330*/  @!P3 LDG.E.U8 R212, desc[UR24][R38.64] ;  /* 0x0000001826d4b981 */ /* 0x000ea2000c1e1100 */
[----:B------:R-:W-:Y:S01]  /*2340*/  IADD3.X R41, PT, PT, R9, UR6, RZ, P5, !PT ;  /* 0x0000000609297c10 */ /* 0x000fe2000affe4ff */
[----:B------:R-:W-:-:S02]  /*2350*/  USHF.R.S32.HI UR6, URZ, 0x1f, UR5 ;  /* 0x0000001fff067899 */ /* 0x000fc40008011405 */
[----:B------:R-:W-:Y:S02]  /*2360*/  IADD3 R42, P5, PT, R6, UR5, RZ ;  /* 0x00000005062a7c10 */ /* 0x000fe4000ffbe0ff */
[----:B------:R-:W2:Y:S01]  /*2370*/  @!P3 LDG.E.U8 R214, desc[UR24][R40.64] ;  /* 0x0000001828d6b981 */ /* 0x000ea2000c1e1100 */
[----:B------:R-:W-:Y:S02]  /*2380*/  IADD3 R44, P3, PT, R8, UR5, RZ ;  /* 0x00000005082c7c10 */ /* 0x000fe4000ff7e0ff */
[----:B------:R-:W-:Y:S01]  /*2390*/  IADD3.X R43, PT, PT, R7, UR6, RZ, P5, !PT ;  /* 0x00000006072b7c10 */ /* 0x000fe2000affe4ff */
[----:B------:R-:W-:Y:S01]  /*23a0*/  UIMAD UR5, UR14, 0x12, URZ ;  /* 0x000000120e0578a4 */ /* 0x000fe2000f8e02ff */
[----:B------:R-:W-:Y:S02]  /*23b0*/  ISETP.GE.AND P5, PT, R45, RZ, PT ;  /* 0x000000ff2d00720c */ /* 0x000fe40003fa6270 */
[----:B------:R-:W-:Y:S02]  /*23c0*/  IADD3.X R45, PT, PT, R9, UR6, RZ, P3, !PT ;  /* 0x00000006092d7c10 */ /* 0x000fe40009ffe4ff */
[--C-:B------:R-:W-:Y:S01]  /*23d0*/  SHF.R.U32.HI R46, RZ, 0xd, R156.reuse ;  /* 0x0000000dff2e7819 */ /* 0x100fe2000001169c */
[----:B------:R-:W-:Y:S01]  /*23e0*/  USHF.R.S32.HI UR6, URZ, 0x1f, UR5 ;  /* 0x0000001fff067899 */ /* 0x000fe20008011405 */
[----:B------:R-:W2:Y:S01]  /*23f0*/  @!P6 LDG.E.U8 R216, desc[UR24][R42.64] ;  /* 0x000000182ad8e981 */ /* 0x000ea2000c1e1100 */
[----:B------:R-:W-:-:S02]  /*2400*/  SHF.R.U32.HI R48, RZ, 0x5, R156 ;  /* 0x00000005ff307819 */ /* 0x000fc4000001169c */
[----:B------:R-:W-:Y:S01]  /*2410*/  LOP3.LUT P3, RZ, R46, 0x1, RZ, 0xc0, !PT ;  /* 0x000000012eff7812 */ /* 0x000fe2000786c0ff */
[----:B------:R-:W2:Y:S01]  /*2420*/  @!P6 LDG.E.U8 R218, desc[UR24][R44.64] ;  /* 0x000000182cdae981 */ /* 0x000ea2000c1e1100 */
[----:B------:R-:W-:Y:S01]  /*2430*/  IADD3 R46, P6, PT, R6, UR5, RZ ;  /* 0x00000005062e7c10 */ /* 0x000fe2000ffde0ff */
[----:B------:R-:W-:Y:S01]  /*2440*/  @!P0 IMAD.MOV R123, RZ, RZ, -R123 ;  /* 0x000000ffff7b8224 */ /* 0x000fe200078e0a7b */
[----:B------:R-:W-:Y:S02]  /*2450*/  LOP3.LUT P0, RZ, R48, 0x1, RZ, 0xc0, !PT ;  /* 0x0000000130ff7812 */ /* 0x000fe4000780c0ff */
[----:B------:R-:W-:Y:S02]  /*2460*/  IADD3.X R47, PT, PT, R7, UR6, RZ, P6, !PT ;  /* 0x00000006072f7c10 */ /* 0x000fe4000b7fe4ff */
[----:B------:R-:W-:Y:S01]  /*2470*/  IADD3 R48, P6, PT, R8, UR5, RZ ;  /* 0x0000000508307c10 */ /* 0x000fe2000ffde0ff */
[----:B------:R-:W-:-:S03]  /*2480*/  UIMAD UR5, UR14, 0x1a, URZ ;  /* 0x0000001a0e0578a4 */ /* 0x000fc6000f8e02ff */
[----:B------:R-:W-:Y:S01]  /*2490*/  IADD3.X R49, PT, PT, R9, UR6, RZ, P6, !PT ;  /* 0x0000000609317c10 */ /* 0x000fe2000b7fe4ff */
[----:B------:R-:W-:Y:S01]  /*24a0*/  USHF.R.S32.HI UR6, URZ, 0x1f, UR5 ;  /* 0x0000001fff067899 */ /* 0x000fe20008011405 */
[----:B------:R-:W2:Y:S01]  /*24b0*/  @P3 LDG.E.U8 R174, desc[UR24][R46.64] ;  /* 0x000000182eae3981 */ /* 0x000ea2000c1e1100 */
[----:B------:R-:W-:-:S03]  /*24c0*/  IADD3 R50, P6, PT, R6, UR5, RZ ;  /* 0x0000000506327c10 */ /* 0x000fc6000ffde0ff */
[----:B------:R-:W2:Y:S01]  /*24d0*/  @P3 LDG.E.U8 R206, desc[UR24][R48.64] ;  /* 0x0000001830ce3981 */ /* 0x000ea2000c1e1100 */
[----:B------:R-:W-:Y:S02]  /*24e0*/  ISETP.GE.U32.AND P3, PT, R51, 0x7fffffdd, PT ;  /* 0x7fffffdd3300780c */ /* 0x000fe40003f66070 */
[----:B------:R-:W-:Y:S02]  /*24f0*/  IADD3.X R51, PT, PT, R7, UR6, RZ, P6, !PT ;  /* 0x0000000607337c10 */ /* 0x000fe4000b7fe4ff */
[----:B------:R-:W-:Y:S01]  /*2500*/  IADD3 R52, P6, PT, R8, UR5, RZ ;  /* 0x0000000508347c10 */ /* 0x000fe2000ffde0ff */
[----:B------:R-:W-:Y:S02]  /*2510*/  UIMAD UR5, UR14, 0x3, URZ ;  /* 0x000000030e0578a4 */ /* 0x000fe4000f8e02ff */
[----:B------:R-:W2:Y:S01]  /*2520*/  @P0 LDG.E.U8 R208, desc[UR24][R50.64] ;  /* 0x0000001832d00981 */ /* 0x000ea2000c1e1100 */
[----:B------:R-:W-:Y:S01]  /*2530*/  IADD3.X R53, PT, PT, R9, UR6, RZ, P6, !PT ;  /* 0x0000000609357c10 */ /* 0x000fe2000b7fe4ff */
[----:B------:R-:W-:-:S02]  /*2540*/  USHF.R.S32.HI UR6, URZ, 0x1f, UR5 ;  /* 0x0000001fff067899 */ /* 0x000fc40008011405 */
[----:B------:R-:W-:Y:S02]  /*2550*/  IADD3 R54, P6, PT, R6, UR5, RZ ;  /* 0x0000000506367c10 */ /* 0x000fe4000ffde0ff */
[----:B------:R-:W2:Y:S01]  /*2560*/  @P0 LDG.E.U8 R210, desc[UR24][R52.64] ;  /* 0x0000001834d20981 */ /* 0x000ea2000c1e1100 */
[----:B------:R-:W-:Y:S02]  /*2570*/  IADD3 R56, P0, PT, R8, UR5, RZ ;  /* 0x0000000508387c10 */ /* 0x000fe4000ff1e0ff */
[----:B------:R-:W-:Y:S01]  /*2580*/  IADD3.X R55, PT, PT, R7, UR6, RZ, P6, !PT ;  /* 0x0000000607377c10 */ /* 0x000fe2000b7fe4ff */
[----:B------:R-:W-:Y:S01]  /*2590*/  UIMAD UR5, UR14, 0xb, URZ ;  /* 0x0000000b0e0578a4 */ /* 0x000fe2000f8e02ff */
[----:B------:R-:W-:Y:S02]  /*25a0*/  ISETP.GE.AND P6, PT, R57, RZ, PT ;  /* 0x000000ff3900720c */ /* 0x000fe40003fc6270 */
[----:B------:R-:W-:Y:S01]  /*25b0*/  IADD3.X R57, PT, PT, R9, UR6, RZ, P0, !PT ;  /* 0x0000000609397c10 */ /* 0x000fe200087fe4ff */
[----:B------:R-:W-:Y:S01]  /*25c0*/  USHF.R.S32.HI UR6, URZ, 0x1f, UR5 ;  /* 0x0000001fff067899 */ /* 0x000fe20008011405 */
[----:B------:R-:W-:Y:S01]  /*25d0*/  ISETP.GE.U32.AND P0, PT, R58, 0x7fffffd5, PT ;  /* 0x7fffffd53a00780c */ /* 0x000fe20003f06070 */
[----:B------:R-:W2:Y:S01]  /*25e0*/  @!P3 LDG.E.U8 R245, desc[UR24][R54.64] ;  /* 0x0000001836f5b981 */ /* 0x000ea2000c1e1100 */
[----:B------:R-:W-:-:S03]  /*25f0*/  SHF.R.U32.HI R60, RZ, 0xc, R156 ;  /* 0x0000000cff3c7819 */ /* 0x000fc6000001169c */
[----:B------:R-:W2:Y:S01]  /*2600*/  @!P3 LDG.E.U8 R247, desc[UR24][R56.64] ;  /* 0x0000001838f7b981 */ /* 0x000ea2000c1e1100 */
[----:B------:R-:W-:Y:S01]  /*2610*/  IADD3 R58, P3, PT, R6, UR5, RZ ;  /* 0x00000005063a7c10 */ /* 0x000fe2000ff7e0ff */
[----:B------:R-:W-:-:S03]  /*2620*/  @!P4 IMAD.MOV R125, RZ, RZ, -R125 ;  /* 0x000000ffff7dc224 */ /* 0x000fc600078e0a7d */
[----:B------:R-:W-:Y:S02]  /*2630*/  IADD3.X R59, PT, PT, R7, UR6, RZ, P3, !PT ;  /* 0x00000006073b7c10 */ /* 0x000fe40009ffe4ff */
[----:B------:R-:W-:Y:S02]  /*2640*/  LOP3.LUT P3, RZ, R60, 0x1, RZ, 0xc0, !PT ;  /* 0x000000013cff7812 */ /* 0x000fe4000786c0ff */
[----:B------:R-:W-:Y:S01]  /*2650*/  IADD3 R60, P4, PT, R8, UR5, RZ ;  /* 0x00000005083c7c10 */ /* 0x000fe2000ff9e0ff */
[----:B------:R-:W-:Y:S01]  /*2660*/  UIMAD UR5, UR14, 0x13, URZ ;  /* 0x000000130e0578a4 */ /* 0x000fe2000f8e02ff */
[----:B------:R-:W-:Y:S01]  /*2670*/  SHF.R.U32.HI R63, RZ, 0x4, R156 ;  /* 0x00000004ff3f7819 */ /* 0x000fe2000001169c */
[----:B------:R-:W2:Y:S01]  /*2680*/  @!P0 LDG.E.U8 R249, desc[UR24][R58.64] ;  /* 0x000000183af98981 */ /* 0x000ea2000c1e1100 */
[----:B------:R-:W-:Y:S01]  /*2690*/  IADD3.X R61, PT, PT, R9, UR6, RZ, P4, !PT ;  /* 0x00000006093d7c10 */ /* 0x000fe2000a7fe4ff */
[----:B------:R-:W-:Y:S02]  /*26a0*/  USHF.R.S32.HI UR6, URZ, 0x1f, UR5 ;  /* 0x0000001fff067899 */ /* 0x000fe40008011405 */
[----:B------:R-:W-:-:S02]  /*26b0*/  IADD3 R62, P4, PT, R6, UR5, RZ ;  /* 0x00000005063e7c10 */ /* 0x000fc4000ff9e0ff */
[----:B------:R-:W2:Y:S01]  /*26c0*/  @!P0 LDG.E.U8 R251, desc[UR24][R60.64] ;  /* 0x000000183cfb8981 */ /* 0x000ea2000c1e1100 */
[----:B------:R-:W-:Y:S02]  /*26d0*/  LOP3.LUT P0, RZ, R63, 0x1, RZ, 0xc0, !PT ;  /* 0x000000013fff7812 */ /* 0x000fe4000780c0ff */
        /* <DEDUP_REMOVED lines=10> */
[----:B------:R-:W-:Y:S01]  /*2780*/  USHF.L.U32 UR5, UR14, 0x2, URZ ;  /* 0x000000020e057899 */ /* 0x000fe200080006ff */
[----:B------:R-:W-:Y:S02]  /*2790*/  ISETP.GE.AND P4, PT, R69, RZ, PT ;  /* 0x000000ff4500720c */ /* 0x000fe40003f86270 */
[----:B------:R-:W-:Y:S01]  /*27a0*/  IADD3.X R69, PT, PT, R9, UR6, RZ, P3, !PT ;  /* 0x0000000609457c10 */ /* 0x000fe20009ffe4ff */
[----:B------:R-:W-:Y:S01]  /*27b0*/  USHF.R.S32.HI UR6, URZ, 0x1f, UR5 ;  /* 0x0000001fff067899 */ /* 0x000fe20008011405 */
[----:B------:R-:W-:Y:S01]  /*27c0*/  ISETP.GE.U32.AND P3, PT, R70, 0x7fffffdc, PT ;  /* 0x7fffffdc4600780c */ /* 0x000fe20003f66070 */
[----:B------:R-:W2:Y:S04]  /*27d0*/  @P0 LDG.E.U8 R239, desc[UR24][R66.64] ;  /* 0x0000001842ef0981 */ /* 0x000ea8000c1e1100 */
[----:B------:R-:W2:Y:S01]  /*27e0*/  @P0 LDG.E.U8 R241, desc[UR24][R68.64] ;  /* 0x0000001844f10981 */ /* 0x000ea2000c1e1100 */
[----:B------:R-:W-:Y:S01]  /*27f0*/  IADD3 R70, P0, PT, R6, UR5, RZ ;  /* 0x0000000506467c10 */ /* 0x000fe2000ff1e0ff */
[----:B------:R-:W-:-:S03]  /*2800*/  @!P5 IMAD.MOV R129, RZ, RZ, -R129 ;  /* 0x000000ffff81d224 */ /* 0x000fc600078e0a81 */
[----:B------:R-:W-:Y:S02]  /*2810*/  IADD3.X R71, PT, PT, R7, UR6, RZ, P0, !PT ;  /* 0x0000000607477c10 */ /* 0x000fe400087fe4ff */
[----:B------:R-:W-:Y:S02]  /*2820*/  ISETP.GE.U32.AND P0, PT, R72, 0x7fffffd4, PT ;  /* 0x7fffffd44800780c */ /* 0x000fe40003f06070 */
        /* <DEDUP_REMOVED lines=22> */
[----:B------:R-:W-:Y:S01]  /*2990*/  SHF.R.U32.HI R82, RZ, 0x3, R156 ;  /* 0x00000003ff527819 */ /* 0x000fe2000001169c */
[----:B------:R-:W-:Y:S01]  /*29a0*/  USHF.R.S32.HI UR6, URZ, 0x1f, UR5 ;  /* 0x0000001fff067899 */ /* 0x000fe20008011405 */
[----:B------:R-:W2:Y:S02]  /*29b0*/  @P3 LDG.E.U8 R176, desc[UR24][R78.64] ;  /* 0x000000184eb03981 */ /* 0x000ea4000c1e1100 */
[----:B------:R-:W-:-:S02]  /*29c0*/  LOP3.LUT P0, RZ, R82, 0x1, RZ, 0xc0, !PT ;  /* 0x0000000152ff7812 */ /* 0x000fc4000780c0ff */
[----:B------:R-:W2:Y:S01]  /*29d0*/  @P3 LDG.E.U8 R192, desc[UR24][R80.64] ;  /* 0x0000001850c03981 */ /* 0x000ea2000c1e1100 */
[----:B------:R-:W-:Y:S01]  /*29e0*/  IADD3 R82, P3, PT, R6, UR5, RZ ;  /* 0x0000000506527c10 */ /* 0x000fe2000ff7e0ff */
[----:B------:R-:W-:-:S03]  /*29f0*/  @!P6 IMAD.MOV R141, RZ, RZ, -R141 ;  /* 0x000000ffff8de224 */ /* 0x000fc600078e0a8d */
[----:B------:R-:W-:Y:S02]  /*2a00*/  IADD3.X R83, PT, PT, R7, UR6, RZ, P3, !PT ;  /* 0x0000000607537c10 */ /* 0x000fe40009ffe4ff */
[----:B------:R-:W-:Y:S02]  /*2a10*/  ISETP.GE.U32.AND P3, PT, R84, 0x7fffffdb, PT ;  /* 0x7fffffdb5400780c */ /* 0x000fe40003f66070 */
[----:B------:R-:W-:Y:S01]  /*2a20*/  IADD3 R84, P6, PT, R8, UR5, RZ ;  /* 0x0000000508547c10 */ /* 0x000fe2000ffde0ff */
[----:B------:R-:W-:Y:S01]  /*2a30*/  UIMAD UR5, UR14, 0x5, URZ ;  /* 0x000000050e0578a4 */ /* 0x000fe2000f8e02ff */
        /* <DEDUP_REMOVED lines=21> */
[----:B------:R-:W2:Y:S01]  /*2b90*/  @!P0 LDG.E.U8 R233, desc[UR24][R90.64] ;  /* 0x000000185ae98981 */ /* 0x000ea2000c1e1100 */
[----:B------:R-:W-:Y:S01]  /*2ba0*/  IMAD.MOV.U32 R151, RZ, RZ, R96 ;  /* 0x000000ffff977224 */ /* 0x000fe200078e0060 */
[----:B------:R-:W-:-:S02]  /*2bb0*/  LOP3.LUT P3, RZ, R94, 0x1, RZ, 0xc0, !PT ;  /* 0x000000015eff7812 */ /* 0x000fc4000786c0ff */
[----:B------:R-:W2:Y:S01]  /*2bc0*/  @!P0 LDG.E.U8 R235, desc[UR24][R92.64] ;  /* 0x000000185ceb8981 */ /* 0x000ea2000c1e1100 */
[----:B------:R-:W-:Y:S02]  /*2bd0*/  IADD3 R94, P0, PT, R6, UR5, RZ ;  /* 0x00000005065e7c10 */ /* 0x000fe4000ff1e0ff */
[----:B------:R-:W-:Y:S01]  /*2be0*/  SHF.R.U32.HI R96, RZ, 0x2, R156 ;  /* 0x00000002ff607819 */ /* 0x000fe2000001169c */
[----:B------:R-:W-:Y:S01]  /*2bf0*/  @!P4 IMAD.MOV R151, RZ, RZ, -R151 ;  /* 0x000000ffff97c224 */ /* 0x000fe200078e0a97 */
[----:B------:R-:W-:Y:S02]  /*2c00*/  IADD3.X R95, PT, PT, R7, UR6, RZ, P0, !PT ;  /* 0x00000006075f7c10 */ /* 0x000fe400087fe4ff */
[----:B------:R-:W-:Y:S02]  /*2c10*/  LOP3.LUT P4, RZ, R96, 0x1, RZ, 0xc0, !PT ;  /* 0x0000000160ff7812 */ /* 0x000fe4000788c0ff */
[----:B------:R-:W-:Y:S01]  /*2c20*/  IADD3 R96, P0, PT, R8, UR5, RZ ;  /* 0x0000000508607c10 */ /* 0x000fe2000ff1e0ff */
[----:B------:R-:W-:Y:S01]  /*2c30*/  UIMAD UR5, UR14, 0x1d, URZ ;  /* 0x0000001d0e0578a4 */ /* 0x000fe2000f8e02ff */
[----:B------:R-:W2:Y:S02]  /*2c40*/  @P3 LDG.E.U8 R127, desc[UR24][R94.64] ;  /* 0x000000185e7f3981 */ /* 0x000ea4000c1e1100 */
[----:B------:R-:W-:Y:S01]  /*2c50*/  IADD3.X R97, PT, PT, R9, UR6, RZ, P0, !PT ;  /* 0x0000000609617c10 */ /* 0x000fe200087fe4ff */
[----:B------:R-:W-:-:S02]  /*2c60*/  USHF.R.S32.HI UR6, URZ, 0x1f, UR5 ;  /* 0x0000001fff067899 */ /* 0x000fc40008011405 */
[----:B------:R-:W-:Y:S02]  /*2c70*/  IADD3 R98, P0, PT, R6, UR5, RZ ;  /* 0x0000000506627c10 */ /* 0x000fe4000ff1e0ff */
        /* <DEDUP_REMOVED lines=14> */
[----:B------:R-:W-:Y:S02]  /*2d60*/  PRMT R184, RZ, 0x7610, R184 ;  /* 0x00007610ffb87816 */ /* 0x000fe400000000b8 */
[----:B------:R-:W-:-:S02]  /*2d70*/  PRMT R186, RZ, 0x7610, R186 ;  /* 0x00007610ffba7816 */ /* 0x000fc400000000ba */
        /* <DEDUP_REMOVED lines=12> */
[----:B------:R-:W-:Y:S02]  /*2e40*/  PRMT R188, RZ, 0x7610, R188 ;  /* 0x00007610ffbc7816 */ /* 0x000fe400000000bc */
[----:B------:R-:W-:Y:S02]  /*2e50*/  PRMT R190, RZ, 0x7610, R190 ;  /* 0x00007610ffbe7816 */ /* 0x000fe400000000be */
[----:B------:R-:W-:Y:S01]  /*2e60*/  IADD3.X R109, PT, PT, R9, UR6, RZ, P5, !PT ;  /* 0x00000006096d7c10 */ /* 0x000fe2000affe4ff */
[----:B------:R-:W-:Y:S01]  /*2e70*/  USHF.R.S32.HI UR6, URZ, 0x1f, UR5 ;  /* 0x0000001fff067899 */ /* 0x000fe20008011405 */
[----:B------:R-:W-:Y:S01]  /*2e80*/  SHF.R.U32.HI R111, RZ, 0x1, R156 ;  /* 0x00000001ff6f7819 */ /* 0x000fe2000001169c */
[----:B------:R-:W2:Y:S01]  /*2e90*/  @!P4 LDG.E.U8 R188, desc[UR24][R106.64] ;  /* 0x000000186abcc981 */ /* 0x000ea2000c1e1100 */
[----:B------:R-:W-:-:S03]  /*2ea0*/  IADD3 R110, P5, PT, R6, UR5, RZ ;  /* 0x00000005066e7c10 */ /* 0x000fc6000ffbe0ff */
[----:B------:R-:W2:Y:S01]  /*2eb0*/  @!P4 LDG.E.U8 R190, desc[UR24][R108.64] ;  /* 0x000000186cbec981 */ /* 0x000ea2000c1e1100 */
[----:B------:R-:W-:Y:S02]  /*2ec0*/  LOP3.LUT P4, RZ, R111, 0x1, RZ, 0xc0, !PT ;  /* 0x000000016fff7812 */ /* 0x000fe4000788c0ff */
[----:B------:R-:W-:Y:S02]  /*2ed0*/  IADD3.X R111, PT, PT, R7, UR6, RZ, P5, !PT ;  /* 0x00000006076f7c10 */ /* 0x000fe4000affe4ff */
[----:B------:R-:W-:Y:S01]  /*2ee0*/  IADD3 R112, P5, PT, R8, UR5, RZ ;  /* 0x0000000508707c10 */ /* 0x000fe2000ffbe0ff */
[----:B------:R-:W-:Y:S01]  /*2ef0*/  UIMAD UR5, UR14, 0x1e, URZ ;  /* 0x0000001e0e0578a4 */ /* 0x000fe2000f8e02ff */
[----:B------:R-:W-:Y:S02]  /*2f00*/  PRMT R126, RZ, 0x7610, R126 ;  /* 0x00007610ff7e7816 */ /* 0x000fe4000000007e */
[----:B------:R-:W-:Y:S02]  /*2f10*/  PRMT R178, RZ, 0x7610, R178 ;  /* 0x00007610ffb27816 */ /* 0x000fe400000000b2 */
[----:B------:R-:W-:Y:S01]  /*2f20*/  IADD3.X R113, PT, PT, R9, UR6, RZ, P5, !PT ;  /* 0x0000000609717c10 */ /* 0x000fe2000affe4ff */
[----:B------:R-:W-:Y:S01]  /*2f30*/  USHF.R.S32.HI UR6, URZ, 0x1f, UR5 ;  /* 0x0000001fff067899 */ /* 0x000fe20008011405 */
[----:B------:R-:W2:Y:S01]  /*2f40*/  @P3 LDG.E.U8 R126, desc[UR24][R110.64] ;  /* 0x000000186e7e3981 */ /* 0x000ea2000c1e1100 */
[----:B------:R-:W-:-:S03]  /*2f50*/  IADD3 R114, P5, PT, R6, UR5, RZ ;  /* 0x0000000506727c10 */ /* 0x000fc6000ffbe0ff */
[----:B------:R-:W2:Y:S01]  /*2f60*/  @P3 LDG.E.U8 R178, desc[UR24][R112.64] ;  /* 0x0000001870b23981 */ /* 0x000ea2000c1e1100 */
[----:B------:R-:W-:Y:S02]  /*2f70*/  IADD3 R116, P3, PT, R8, UR5, RZ ;  /* 0x0000000508747c10 */ /* 0x000fe4000ff7e0ff */
[----:B------:R-:W-:Y:S02]  /*2f80*/  LOP3.LUT R118, R117, 0x1f, RZ, 0xc0, !PT ;  /* 0x0000001f75767812 */ /* 0x000fe400078ec0ff */
[----:B------:R-:W-:Y:S02]  /*2f90*/  PRMT R180, RZ, 0x7610, R180 ;  /* 0x00007610ffb47816 */ /* 0x000fe400000000b4 */
[----:B------:R-:W-:Y:S02]  /*2fa0*/  PRMT R182, RZ, 0x7610, R182 ;  /* 0x00007610ffb67816 */ /* 0x000fe400000000b6 */
[----:B------:R-:W-:Y:S02]  /*2fb0*/  IADD3.X R115, PT, PT, R7, UR6, RZ, P5, !PT ;  /* 0x0000000607737c10 */ /* 0x000fe4000affe4ff */
[----:B------:R-:W-:-:S03]  /*2fc0*/  IADD3.X R117, PT, PT, R9, UR6, RZ, P3, !PT ;  /* 0x0000000609757c10 */ /* 0x000fc60009ffe4ff */
[----:B------:R-:W2:Y:S01]  /*2fd0*/  @P4 LDG.E.U8 R180, desc[UR24][R114.64] ;  /* 0x0000001872b44981 */ /* 0x000ea2000c1e1100 */
[----:B------:R-:W-:-:S03]  /*2fe0*/  ISETP.GE.AND P5, PT, R139, RZ, PT ;  /* 0x000000ff8b00720c */ /* 0x000fc60003fa6270 */
[----:B------:R-:W2:Y:S01]  /*2ff0*/  @P4 LDG.E.U8 R182, desc[UR24][R116.64] ;  /* 0x0000001874b64981 */ /* 0x000ea2000c1e1100 */
[----:B------:R-:W-:Y:S01]  /*3000*/  ISETP.GE.AND P4, PT, R135, RZ, PT ;  /* 0x000000ff8700720c */ /* 0x000fe20003f86270 */
[----:B------:R-:W-:Y:S01]  /*3010*/  @!P0 IMAD.MOV R136, RZ, RZ, -R136 ;  /* 0x000000ffff888224 */ /* 0x000fe200078e0a88 */
[----:B------:R-:W-:Y:S02]  /*3020*/  ISETP.GE.AND P3, PT, R137, RZ, PT ;  /* 0x000000ff8900720c */ /* 0x000fe40003f66270 */
[----:B------:R-:W-:Y:S01]  /*3030*/  ISETP.GE.AND P0, PT, R131, RZ, PT ;  /* 0x000000ff8300720c */ /* 0x000fe20003f06270 */
[----:B------:R-:W-:Y:S02]  /*3040*/  IMAD.MOV.U32 R147, RZ, RZ, R134 ;  /* 0x000000ffff937224 */ /* 0x000fe400078e0086 */
[----:B------:R-:W-:Y:S01]  /*3050*/  IMAD.MOV.U32 R145, RZ, RZ, R132 ;  /* 0x000000ffff917224 */ /* 0x000fe200078e0084 */
[----:B------:R-:W-:Y:S01]  /*3060*/  LOP3.LUT R166, RZ, R119, RZ, 0x33, !PT ;  /* 0x00000077ffa67212 */ /* 0x000fe200078e33ff */
[----:B------:R-:W-:-:S02]  /*3070*/  IMAD.MOV.U32 R135, RZ, RZ, R130 ;  /* 0x000000ffff877224 */ /* 0x000fc400078e0082 */
[----:B------:R-:W-:Y:S02]  /*3080*/  @!P5 IMAD.MOV R145, RZ, RZ, -R145 ;  /* 0x000000ffff91d224 */ /* 0x000fe400078e0a91 */
[----:B------:R-:W-:Y:S01]  /*3090*/  @!P4 IMAD.MOV R147, RZ, RZ, -R147 ;  /* 0x000000ffff93c224 */ /* 0x000fe200078e0a93 */
[----:B------:R-:W-:Y:S01]  /*30a0*/  ISETP.NE.AND P4, PT, R119, RZ, PT ;  /* 0x000000ff7700720c */ /* 0x000fe20003f85270 */
[----:B------:R-:W-:Y:S01]  /*30b0*/  IMAD.MOV.U32 R137, RZ, RZ, R122 ;  /* 0x000000ffff897224 */ /* 0x000fe200078e007a */
[----:B------:R-:W-:Y:S01]  /*30c0*/  ISETP.GE.AND P5, PT, R133, RZ, PT ;  /* 0x000000ff8500720c */ /* 0x000fe20003fa6270 */
[----:B------:R-:W-:Y:S01]  /*30d0*/  VIADD R119, R121, 0x1f ;  /* 0x0000001f79777836 */ /* 0x000fe20000000000 */
[----:B------:R-:W-:Y:S01]  /*30e0*/  SEL R123, R166, R123, !P4 ;  /* 0x0000007ba67b7207 */ /* 0x000fe20006000000 */
[----:B------:R-:W-:Y:S01]  /*30f0*/  @!P3 IMAD.MOV R135, RZ, RZ, -R135 ;  /* 0x000000ffff87b224 */ /* 0x000fe200078e0a87 */
[----:B------:R-:W-:Y:S01]  /*3100*/  ISETP.GE.AND P3, PT, R128, RZ, PT ;  /* 0x000000ff8000720c */ /* 0x000fe20003f66270 */
[----:B------:R-:W-:Y:S01]  /*3110*/  @!P0 IMAD.MOV R137, RZ, RZ, -R137 ;  /* 0x000000ffff898224 */ /* 0x000fe200078e0a89 */
[----:B------:R-:W-:Y:S01]  /*3120*/  ISETP.GT.AND P0, PT, R119, 0x1f, PT ;  /* 0x0000001f7700780c */ /* 0x000fe20003f04270 */
[----:B------:R-:W-:-:S02]  /*3130*/  IMAD R169, R118, UR15, RZ ;  /* 0x0000000f76a97c24 */ /* 0x000fc4000f8e02ff */
[----:B------:R-:W-:Y:S01]  /*3140*/  IMAD.MOV.U32 R149, RZ, RZ, R120 ;  /* 0x000000ffff957224 */ /* 0x000fe200078e0078 */
[----:B------:R-:W-:Y:S01]  /*3150*/  ISETP.LT.AND P0, PT, R118, R121, P0 ;  /* 0x000000797600720c */ /* 0x000fe20000701270 */
[----:B------:R-:W-:Y:S01]  /*3160*/  @!P6 IMAD.MOV R138, RZ, RZ, -R138 ;  /* 0x000000ffff8ae224 */ /* 0x000fe200078e0a8a */
[----:B------:R-:W-:Y:S01]  /*3170*/  IADD3 R168, P6, PT, R169, UR18, RZ ;  /* 0x00000012a9a87c10 */ /* 0x000fe2000ffde0ff */
[C---:B------:R-:W-:Y:S01]  /*3180*/  VIADD R120, R121.reuse, 0xfffffff8 ;  /* 0xfffffff879787836 */ /* 0x040fe20000000000 */
[----:B------:R-:W-:Y:S01]  /*3190*/  SEL R125, R166, R125, !P4 ;  /* 0x0000007da67d7207 */ /* 0x000fe20006000000 */
[----:B------:R-:W-:Y:S02]  /*31a0*/  VIADD R128, R121, 0xfffffff0 ;  /* 0xfffffff079807836 */ /* 0x000fe40000000000 */
[----:B-1----:R-:W-:Y:S01]  /*31b0*/  IMAD R121, R123, UR16, RZ ;  /* 0x000000107b797c24 */ /* 0x002fe2000f8e02ff */
[----:B------:R-:W-:Y:S01]  /*31c0*/  UIMAD UR5, UR14, 0x7, URZ ;  /* 0x000000070e0578a4 */ /* 0x000fe2000f8e02ff */
[----:B------:R-:W-:Y:S01]  /*31d0*/  @!P5 IMAD.MOV R149, RZ, RZ, -R149 ;  /* 0x000000ffff95d224 */ /* 0x000fe200078e0a95 */
[----:B------:R-:W-:Y:S01]  /*31e0*/  LEA.HI.X.SX32 R169, R169, UR19, 0x1, P6 ;  /* 0x00000013a9a97c11 */ /* 0x000fe2000b0f0eff */
[----:B------:R-:W-:Y:S01]  /*31f0*/  IMAD.MOV.U32 R139, RZ, RZ, R124 ;  /* 0x000000ffff8b7224 */ /* 0x000fe200078e007c */
[----:B------:R-:W-:Y:S01]  /*3200*/  ISETP.GE.U32.AND P5, PT, R120, 0x7fffffd9, PT ;  /* 0x7fffffd97800780c */ /* 0x000fe20003fa6070 */
[----:B------:R-:W-:Y:S01]  /*3210*/  IMAD R125, R125, UR16, RZ ;  /* 0x000000107d7d7c24 */ /* 0x000fe2000f8e02ff */
[----:B------:R-:W-:-:S02]  /*3220*/  SEL R129, R166, R129, !P4 ;  /* 0x00000081a6817207 */ /* 0x000fc40006000000 */
[-C--:B------:R-:W-:Y:S01]  /*3230*/  IADD3 R120, P6, PT, R121, R168.reuse, RZ ;  /* 0x000000a879787210 */ /* 0x080fe20007fde0ff */
[----:B------:R-:W-:Y:S01]  /*3240*/  USHF.R.S32.HI UR9, URZ, 0x1f, UR5 ;  /* 0x0000001fff097899 */ /* 0x000fe20008011405 */
[----:B------:R-:W-:Y:S01]  /*3250*/  @!P3 IMAD.MOV R139, RZ, RZ, -R139 ;  /* 0x000000ffff8bb224 */ /* 0x000fe200078e0a8b */
[----:B------:R-:W-:Y:S01]  /*3260*/  IADD3 R122, P3, PT, R6, UR5, RZ ;  /* 0x00000005067a7c10 */ /* 0x000fe2000ff7e0ff */
[----:B------:R-:W-:Y:S01]  /*3270*/  IMAD R129, R129, UR16, RZ ;  /* 0x0000001081817c24 */ /* 0x000fe2000f8e02ff */
[----:B------:R-:W-:Y:S02]  /*3280*/  LEA.HI.X.SX32 R121, R121, R169, 0x1, P6 ;  /* 0x000000a979797211 */ /* 0x000fe400030f0eff */
[----:B------:R-:W-:Y:S02]  /*3290*/  SEL R131, R166, R151, !P4 ;  /* 0x00000097a6837207 */ /* 0x000fe40006000000 */
[----:B------:R-:W-:Y:S02]  /*32a0*/  IADD3 R124, P6, PT, R125, R168, RZ ;  /* 0x000000a87d7c7210 */ /* 0x000fe40007fde0ff */
[----:B------:R-:W-:Y:S01]  /*32b0*/  IADD3.X R123, PT, PT, R7, UR9, RZ, P3, !PT ;  /* 0x00000009077b7c10 */ /* 0x000fe20009ffe4ff */
[----:B------:R-:W-:Y:S01]  /*32c0*/  IMAD R131, R131, UR16, RZ ;  /* 0x0000001083837c24 */ /* 0x000fe2000f8e02ff */
[----:B------:R-:W-:-:S02]  /*32d0*/  ISETP.GE.U32.AND P3, PT, R128, 0x7fffffd1, PT ;  /* 0x7fffffd18000780c */ /* 0x000fc40003f66070 */
[-C--:B------:R-:W-:Y:S02]  /*32e0*/  LEA.HI.X.SX32 R125, R125, R169.reuse, 0x1, P6 ;  /* 0x000000a97d7d7211 */ /* 0x080fe400030f0eff */
[C---:B------:R-:W-:Y:S02]  /*32f0*/  IADD3 R128, P6, PT, R129.reuse, R168, RZ ;  /* 0x000000a881807210 */ /* 0x040fe40007fde0ff */
[C---:B------:R-:W-:Y:S02]  /*3300*/  SEL R133, R166.reuse, R138, !P4 ;  /* 0x0000008aa6857207 */ /* 0x040fe40006000000 */
[----:B------:R-:W-:Y:S02]  /*3310*/  LEA.HI.X.SX32 R129, R129, R169, 0x1, P6 ;  /* 0x000000a981817211 */ /* 0x000fe400030f0eff */
[----:B------:R-:W-:Y:S01]  /*3320*/  IADD3 R130, P6, PT, R131, R168, RZ ;  /* 0x000000a883827210 */ /* 0x000fe20007fde0ff */
[----:B------:R-:W-:Y:S01]  /*3330*/  IMAD R133, R133, UR16, RZ ;  /* 0x0000001085857c24 */ /* 0x000fe2000f8e02ff */
[----:B------:R-:W-:-:S02]  /*3340*/  SEL R136, R166, R136, !P4 ;  /* 0x00000088a6887207 */ /* 0x000fc40006000000 */
[----:B------:R-:W-:Y:S02]  /*3350*/  LEA.HI.X.SX32 R131, R131, R169, 0x1, P6 ;  /* 0x000000a983837211 */ /* 0x000fe400030f0eff */
[CC--:B------:R-:W-:Y:S01]  /*3360*/  IADD3 R132, P6, PT, R133.reuse, R168.reuse, RZ ;  /* 0x000000a885847210 */ /* 0x0c0fe20007fde0ff */
[----:B------:R-:W-:Y:S01]  /*3370*/  IMAD R136, R136, UR16, RZ ;  /* 0x0000001088887c24 */ /* 0x000fe2000f8e02ff */
[C---:B------:R-:W-:Y:S02]  /*3380*/  SEL R135, R166.reuse, R135, !P4 ;  /* 0x00000087a6877207 */ /* 0x040fe40006000000 */
[----:B------:R-:W-:Y:S02]  /*3390*/  LEA.HI.X.SX32 R133, R133, R169, 0x1, P6 ;  /* 0x000000a985857211 */ /* 0x000fe400030f0eff */
[----:B------:R-:W-:Y:S01]  /*33a0*/  SEL R140, R166, R137, !P4 ;  /* 0x00000089a68c7207 */ /* 0x000fe20006000000 */
[----:B------:R-:W-:Y:S01]  /*33b0*/  IMAD R137, R135, UR16, RZ ;  /* 0x0000001087897c24 */ /* 0x000fe2000f8e02ff */
[----:B------:R-:W-:-:S02]  /*33c0*/  IADD3 R134, P6, PT, R136, R168, RZ ;  /* 0x000000a888867210 */ /* 0x000fc40007fde0ff */
[----:B------:R-:W-:Y:S01]  /*33d0*/  SEL R142, R166, R139, !P4 ;  /* 0x0000008ba68e7207 */ /* 0x000fe20006000000 */
[----:B------:R-:W-:Y:S01]  /*33e0*/  IMAD R140, R140, UR16, RZ ;  /* 0x000000108c8c7c24 */ /* 0x000fe2000f8e02ff */
[----:B------:R-:W-:Y:S02]  /*33f0*/  LEA.HI.X.SX32 R135, R136, R169, 0x1, P6 ;  /* 0x000000a988877211 */ /* 0x000fe400030f0eff */
[CC--:B------:R-:W-:Y:S01]  /*3400*/  IADD3 R136, P6, PT, R137.reuse, R168.reuse, RZ ;  /* 0x000000a889887210 */ /* 0x0c0fe20007fde0ff */
[----:B------:R-:W-:Y:S01]  /*3410*/  IMAD R142, R142, UR16, RZ ;  /* 0x000000108e8e7c24 */ /* 0x000fe2000f8e02ff */
[----:B------:R-:W-:Y:S02]  /*3420*/  SEL R144, R166, R141, !P4 ;  /* 0x0000008da6907207 */ /* 0x000fe40006000000 */
[----:B------:R-:W-:Y:S02]  /*3430*/  LEA.HI.X.SX32 R137, R137, R169, 0x1, P6 ;  /* 0x000000a989897211 */ /* 0x000fe400030f0eff */
[----:B------:R-:W-:Y:S01]  /*3440*/  IADD3 R138, P6, PT, R140, R168, RZ ;  /* 0x000000a88c8a7210 */ /* 0x000fe20007fde0ff */
[----:B------:R-:W-:Y:S01]  /*3450*/  IMAD R144, R144, UR16, RZ ;  /* 0x0000001090907c24 */ /* 0x000fe2000f8e02ff */
[----:B------:R-:W-:-:S02]  /*3460*/  SEL R146, R166, R143, !P4 ;  /* 0x0000008fa6927207 */ /* 0x000fc40006000000 */
[----:B------:R-:W-:Y:S02]  /*3470*/  LEA.HI.X.SX32 R139, R140, R169, 0x1, P6 ;  /* 0x000000a98c8b7211 */ /* 0x000fe400030f0eff */
[-C--:B------:R-:W-:Y:S01]  /*3480*/  IADD3 R140, P6, PT, R142, R168.reuse, RZ ;  /* 0x000000a88e8c7210 */ /* 0x080fe20007fde0ff */
        /* <DEDUP_REMOVED lines=12> */
[----:B------:R-:W-:-:S03]  /*3550*/  IMAD R151, R151, UR16, RZ ;  /* 0x0000001097977c24 */ /* 0x000fc6000f8e02ff */
[----:B------:R-:W-:Y:S02]  /*3560*/  LEA.HI.X.SX32 R147, R148, R169, 0x1, P6 ;  /* 0x000000a994937211 */ /* 0x000fe400030f0eff */
[----:B------:R-:W-:Y:S01]  /*3570*/  IADD3 R148, P6, PT, R149, R168, RZ ;  /* 0x000000a895947210 */ /* 0x000fe20007fde0ff */
[----:B------:R-:W-:-:S03]  /*3580*/  UIMAD UR6, UR14, 0xf, URZ ;  /* 0x0000000f0e0678a4 */ /* 0x000fc6000f8e02ff */
[----:B------:R-:W-:Y:S02]  /*3590*/  LEA.HI.X.SX32 R149, R149, R169, 0x1, P6 ;  /* 0x000000a995957211 */ /* 0x000fe400030f0eff */
[----:B------:R-:W-:Y:S01]  /*35a0*/  IADD3 R150, P6, PT, R151, R168, RZ ;  /* 0x000000a897967210 */ /* 0x000fe20007fde0ff */
[----:B------:R-:W-:-:S03]  /*35b0*/  USHF.R.S32.HI UR13, URZ, 0x1f, UR6 ;  /* 0x0000001fff0d7899 */ /* 0x000fc60008011406 */
[----:B------:R-:W-:Y:S02]  /*35c0*/  LEA.HI.X.SX32 R151, R151, R169, 0x1, P6 ;  /* 0x000000a997977211 */ /* 0x000fe400030f0eff */
[----:B------:R-:W-:-:S04]  /*35d0*/  IADD3 R152, P6, PT, R6, UR6, RZ ;  /* 0x0000000606987c10 */ /* 0x000fc8000ffde0ff */
[----:B------:R-:W-:Y:S02]  /*35e0*/  IADD3.X R153, PT, PT, R7, UR13, RZ, P6, !PT ;  /* 0x0000000d07997c10 */ /* 0x000fe4000b7fe4ff */
[----:B------:R-:W-:-:S04]  /*35f0*/  IADD3 R154, P6, PT, R8, UR5, RZ ;  /* 0x00000005089a7c10 */ /* 0x000fc8000ffde0ff */
[----:B------:R-:W-:Y:S02]  /*3600*/  IADD3.X R155, PT, PT, R9, UR9, RZ, P6, !PT ;  /* 0x00000009099b7c10 */ /* 0x000fe4000b7fe4ff */
[----:B------:R-:W-:Y:S02]  /*3610*/  ISETP.GT.U32.AND P6, PT, R161, R165, PT ;  /* 0x000000a5a100720c */ /* 0x000fe40003fc4070 */
[----:B------:R-:W-:Y:S02]  /*3620*/  PRMT R211, RZ, 0x7610, R211 ;  /* 0x00007610ffd37816 */ /* 0x000fe400000000d3 */
[----:B------:R-:W-:Y:S02]  /*3630*/  PRMT R215, RZ, 0x7610, R215 ;  /* 0x00007610ffd77816 */ /* 0x000fe400000000d7 */
[----:B------:R-:W-:Y:S01]  /*3640*/  SHF.R.U32.HI R156, RZ, 0x8, R156 ;  /* 0x00000008ff9c7819 */ /* 0x000fe2000001169c */
[----:B------:R-:W-:Y:S01]  /*3650*/  UIMAD UR5, UR14, 0x17, URZ ;  /* 0x000000170e0578a4 */ /* 0x000fe2000f8e02ff */
[----:B------:R-:W5:Y:S04]  /*3660*/  @!P5 LDG.E.U8 R211, desc[UR24][R122.64] ;  /* 0x000000187ad3d981 */ /* 0x000f68000c1e1100 */
[----:B------:R-:W5:Y:S01]  /*3670*/  @!P5 LDG.E.U8 R215, desc[UR24][R154.64] ;  /* 0x000000189ad7d981 */ /* 0x000f62000c1e1100 */
[----:B------:R-:W-:Y:S01]  /*3680*/  @!P6 IMAD.IADD R165, R165, 0x1, -R161 ;  /* 0x00000001a5a5e824 */ /* 0x000fe200078e0aa1 */
[----:B------:R-:W-:-:S02]  /*3690*/  LOP3.LUT P5, RZ, R156, 0x1, RZ, 0xc0, !PT ;  /* 0x000000019cff7812 */ /* 0x000fc400078ac0ff */
[----:B------:R-:W-:Y:S01]  /*36a0*/  IADD3 R156, P6, PT, R8, UR6, RZ ;  /* 0x00000006089c7c10 */ /* 0x000fe2000ffde0ff */
[----:B------:R-:W-:-:S03]  /*36b0*/  USHF.R.S32.HI UR9, URZ, 0x1f, UR5 ;  /* 0x0000001fff097899 */ /* 0x000fc60008011405 */
[----:B------:R-:W-:Y:S02]  /*36c0*/  IADD3.X R157, PT, PT, R9, UR13, RZ, P6, !PT ;  /* 0x0000000d099d7c10 */ /* 0x000fe4000b7fe4ff */
[----:B------:R-:W-:-:S04]  /*36d0*/  IADD3 R158, P6, PT, R6, UR5, RZ ;  /* 0x00000005069e7c10 */ /* 0x000fc8000ffde0ff */
[----:B------:R-:W-:Y:S02]  /*36e0*/  IADD3.X R159, PT, PT, R7, UR9, RZ, P6, !PT ;  /* 0x00000009079f7c10 */ /* 0x000fe4000b7fe4ff */
[----:B------:R-:W-:Y:S02]  /*36f0*/  ISETP.GT.U32.AND P6, PT, R161, R164, PT ;  /* 0x000000a4a100720c */ /* 0x000fe40003fc4070 */
[----:B------:R-:W-:Y:S02]  /*3700*/  PRMT R213, RZ, 0x7610, R213 ;  /* 0x00007610ffd57816 */ /* 0x000fe400000000d5 */
[----:B------:R-:W-:Y:S01]  /*3710*/  PRMT R219, RZ, 0x7610, R219 ;  /* 0x00007610ffdb7816 */ /* 0x000fe200000000db */
[----:B------:R-:W-:-:S03]  /*3720*/  UIMAD UR6, UR14, 0x1f, URZ ;  /* 0x0000001f0e0678a4 */ /* 0x000fc6000f8e02ff */
[----:B------:R-:W5:Y:S04]  /*3730*/  @!P3 LDG.E.U8 R213, desc[UR24][R152.64] ;  /* 0x0000001898d5b981 */ /* 0x000f68000c1e1100 */
[----:B------:R-:W5:Y:S01]  /*3740*/  @!P3 LDG.E.U8 R219, desc[UR24][R156.64] ;  /* 0x000000189cdbb981 */ /* 0x000f62000c1e1100 */
[----:B------:R-:W-:Y:S01]  /*3750*/  @!P6 IMAD.IADD R164, R164, 0x1, -R161 ;  /* 0x00000001a4a4e824 */ /* 0x000fe200078e0aa1 */
[----:B------:R-:W-:Y:S02]  /*3760*/  ISETP.GE.AND P3, PT, R160, RZ, PT ;  /* 0x000000ffa000720c */ /* 0x000fe40003f66270 */
[----:B------:R-:W-:Y:S01]  /*3770*/  IADD3 R160, P6, PT, R8, UR5, RZ ;  /* 0x0000000508a07c10 */ /* 0x000fe2000ffde0ff */
[----:B------:R-:W-:-:S03]  /*3780*/  USHF.R.S32.HI UR5, URZ, 0x1f, UR6 ;  /* 0x0000001fff057899 */ /* 0x000fc60008011406 */
[----:B------:R-:W-:Y:S02]  /*3790*/  IADD3.X R161, PT, PT, R9, UR9, RZ, P6, !PT ;  /* 0x0000000909a17c10 */ /* 0x000fe4000b7fe4ff */
[----:B------:R-:W-:-:S04]  /*37a0*/  IADD3 R162, P6, PT, R6, UR6, RZ ;  /* 0x0000000606a27c10 */ /* 0x000fc8000ffde0ff */
[----:B------:R-:W-:Y:S02]  /*37b0*/  IADD3.X R163, PT, PT, R7, UR5, RZ, P6, !PT ;  /* 0x0000000507a37c10 */ /* 0x000fe4000b7fe4ff */
[----:B------:R-:W-:Y:S01]  /*37c0*/  ISETP.GE.AND P6, PT, R167, RZ, PT ;  /* 0x000000ffa700720c */ /* 0x000fe20003fc6270 */
[----:B------:R-:W-:Y:S01]  /*37d0*/  @!P3 IMAD.MOV R165, RZ, RZ, -R165 ;  /* 0x000000ffffa5b224 */ /* 0x000fe200078e0aa5 */
[----:B------:R-:W-:-:S04]  /*37e0*/  PRMT R221, RZ, 0x7610, R221 ;  /* 0x00007610ffdd7816 */ /* 0x000fc800000000dd */
[----:B------:R-:W-:Y:S02]  /*37f0*/  SEL R170, R166, R165, !P4 ;  /* 0x000000a5a6aa7207 */ /* 0x000fe40006000000 */
[----:B------:R-:W-:Y:S01]  /*3800*/  PRMT R225, RZ, 0x7610, R225 ;  /* 0x00007610ffe17816 */ /* 0x000fe200000000e1 */
[----:B------:R-:W5:Y:S04]  /*3810*/  @!P2 LDG.E.U8 R221, desc[UR24][R162.64] ;  /* 0x00000018a2dda981 */ /* 0x000f68000c1e1100 */
[----:B------:R-:W-:-:S05]  /*3820*/  @!P6 IMAD.MOV R164, RZ, RZ, -R164 ;  /* 0x000000ffffa4e224 */ /* 0x000fca00078e0aa4 */
[----:B------:R-:W-:Y:S02]  /*3830*/  SEL R167, R166, R164, !P4 ;  /* 0x000000a4a6a77207 */ /* 0x000fe40006000000 */
[----:B------:R-:W-:Y:S01]  /*3840*/  IADD3 R164, P3, PT, R8, UR6, RZ ;  /* 0x0000000608a47c10 */ /* 0x000fe2000ff7e0ff */
[----:B------:R-:W-:-:S03]  /*3850*/  IMAD R170, R170, UR16, RZ ;  /* 0x00000010aaaa7c24 */ /* 0x000fc6000f8e02ff */
[----:B------:R-:W-:Y:S01]  /*3860*/  IADD3.X R165, PT, PT, R9, UR5, RZ, P3, !PT ;  /* 0x0000000509a57c10 */ /* 0x000fe20009ffe4ff */
[----:B------:R-:W-:-:S04]  /*3870*/  IMAD R243, R167, UR16, RZ ;  /* 0x00000010a7f37c24 */ /* 0x000fc8000f8e02ff */
[----:B------:R-:W5:Y:S01]  /*3880*/  @!P2 LDG.E.U8 R225, desc[UR24][R164.64] ;  /* 0x00000018a4e1a981 */ /* 0x000f62000c1e1100 */
[----:B------:R-:W-:-:S04]  /*3890*/  IADD3 R166, P2, PT, R170, R168, RZ ;  /* 0x000000a8aaa67210 */ /* 0x000fc80007f5e0ff */
[----:B------:R-:W-:Y:S02]  /*38a0*/  LEA.HI.X.SX32 R167, R170, R169, 0x1, P2 ;  /* 0x000000a9aaa77211 */ /* 0x000fe400010f0eff */
[----:B------:R-:W-:Y:S02]  /*38b0*/  IADD3 R168, P2, PT, R243, R168, RZ ;  /* 0x000000a8f3a87210 */ /* 0x000fe40007f5e0ff */
[----:B------:R-:W-:Y:S02]  /*38c0*/  PRMT R217, RZ, 0x7610, R217 ;  /* 0x00007610ffd97816 */ /* 0x000fe400000000d9 */
[----:B------:R-:W-:Y:S02]  /*38d0*/  PRMT R223, RZ, 0x7610, R223 ;  /* 0x00007610ffdf7816 */ /* 0x000fe400000000df */
[----:B------:R-:W-:Y:S02]  /*38e0*/  PRMT R183, RZ, 0x7610, R183 ;  /* 0x00007610ffb77816 */ /* 0x000fe400000000b7 */
[----:B------:R-:W-:Y:S01]  /*38f0*/  PRMT R185, RZ, 0x7610, R185 ;  /* 0x00007610ffb97816 */ /* 0x000fe200000000b9 */
[----:B------:R-:W5:Y:S01]  /*3900*/  @P5 LDG.E.U8 R217, desc[UR24][R158.64] ;  /* 0x000000189ed95981 */ /* 0x000f62000c1e1100 */
[----:B------:R-:W-:-:S02]  /*3910*/  PRMT R187, RZ, 0x7610, R187 ;  /* 0x00007610ffbb7816 */ /* 0x000fc400000000bb */
[----:B------:R-:W-:Y:S01]  /*3920*/  PRMT R189, RZ, 0x7610, R189 ;  /* 0x00007610ffbd7816 */ /* 0x000fe200000000bd */
[----:B------:R-:W5:Y:S01]  /*3930*/  @P5 LDG.E.U8 R223, desc[UR24][R160.64] ;  /* 0x00000018a0df5981 */ /* 0x000f62000c1e1100 */
[----:B------:R-:W-:Y:S02]  /*3940*/  PRMT R191, RZ, 0x7610, R191 ;  /* 0x00007610ffbf7816 */ /* 0x000fe400000000bf */
[----:B------:R-:W-:Y:S01]  /*3950*/  PRMT R193, RZ, 0x7610, R193 ;  /* 0x00007610ffc17816 */ /* 0x000fe200000000c1 */
[----:B------:R-:W5:Y:S01]  /*3960*/  @P0 LDG.E.U8 R183, desc[UR24][R120.64] ;  /* 0x0000001878b70981 */ /* 0x000f62000c1e1100 */
[----:B------:R-:W-:Y:S02]  /*3970*/  PRMT R195, RZ, 0x7610, R195 ;  /* 0x00007610ffc37816 */ /* 0x000fe400000000c3 */
[----:B------:R-:W-:Y:S01]  /*3980*/  PRMT R197, RZ, 0x7610, R197 ;  /* 0x00007610ffc57816 */ /* 0x000fe200000000c5 */
[----:B------:R-:W5:Y:S01]  /*3990*/  @P0 LDG.E.U8 R185, desc[UR24][R128.64] ;  /* 0x0000001880b90981 */ /* 0x000f62000c1e1100 */
[----:B------:R-:W-:-:S02]  /*39a0*/  LEA.HI.X.SX32 R169, R243, R169, 0x1, P2 ;  /* 0x000000a9f3a97211 */ /* 0x000fc400010f0eff */
        /* <DEDUP_REMOVED lines=8> */
[----:B------:R-:W-:-:S02]  /*3a30*/  PRMT R209, RZ, 0x7610, R209 ;  /* 0x00007610ffd17816 */ /* 0x000fc400000000d1 */
[----:B------:R-:W-:Y:S01]  /*3a40*/  PRMT R227, RZ, 0x7610, R227 ;  /* 0x00007610ffe37816 */ /* 0x000fe200000000e3 */
[----:B------:R-:W5:Y:S01]  /*3a50*/  @P0 LDG.E.U8 R193, desc[UR24][R136.64] ;  /* 0x0000001888c10981 */ /* 0x000f62000c1e1100 */
[----:B------:R-:W-:-:S03]  /*3a60*/  PRMT R243, RZ, 0x7610, R243 ;  /* 0x00007610fff37816 */ /* 0x000fc600000000f3 */
[----:B------:R-:W5:Y:S04]  /*3a70*/  @P0 LDG.E.U8 R195, desc[UR24][R138.64] ;  /* 0x000000188ac30981 */ /* 0x000f68000c1e1100 */
        /* <DEDUP_REMOVED lines=8> */
[----:B------:R-:W5:Y:S01]  /*3b00*/  @P0 LDG.E.U8 R243, desc[UR24][R168.64] ;  /* 0x00000018a8f30981 */ /* 0x000f62000c1e1100 */
[----:B------:R-:W-:-:S04]  /*3b10*/  @!UP1 UIADD3 UR4, UPT, UPT, -UR4, 0x100000, URZ ;  /* 0x0010000004049890 */ /* 0x000fc8000fffe1ff */
[----:B------:R-:W-:Y:S02]  /*3b20*/  @!UP1 USHF.L.U32 UR5, UR4, 0xb, URZ ;  /* 0x0000000b04059899 */ /* 0x000fe400080006ff */
[----:B------:R-:W-:Y:S01]  /*3b30*/  @!UP1 USHF.L.U32 UR4, UR4, 0x1, URZ ;  /* 0x0000000104049899 */ /* 0x000fe200080006ff */
[----:B------:R-:W-:Y:S01]  /*3b40*/  VOTEU.ALL UP1, P1 ;  /* 0x0000000000ff7886 */ /* 0x000fe20000820000 */
[----:B------:R-:W-:-:S10]  /*3b50*/  LOP3.LUT R170, R4, 0x10, RZ, 0x3c, !PT ;  /* 0x0000001004aa7812 */ /* 0x000fd400078e3cff */
[----:B------:R0:W1:Y:S01]  /*3b60*/  @!UP1 SYNCS.EXCH.64 URZ, [UR11+0x5008], UR4 ;  /* 0x005008040bff95b2 */ /* 0x0000620008000100 */
[----:B--2---:R-:W-:Y:S04]  /*3b70*/  STS.U8 [R4+UR11], R232 ;  /* 0x000000e804007988 */ /* 0x004fe8000800000b */
[----:B---3--:R2:W-:Y:S04]  /*3b80*/  STS.U8 [R4+UR11+0x1000], R171 ;  /* 0x001000ab04007988 */ /* 0x0085e8000800000b */
[----:B----4-:R-:W-:Y:S04]  /*3b90*/  STS.U8 [R4+UR11+0x400], R244 ;  /* 0x000400f404007988 */ /* 0x010fe8000800000b */
[----:B-----5:R-:W-:Y:S01]  /*3ba0*/  STS.U8 [R4+UR11+0x1400], R242 ;  /* 0x001400f204007988 */ /* 0x020fe2000800000b */
[----:B--2---:R-:W-:-:S03]  /*3bb0*/  LOP3.LUT R171, R4, 0x20, RZ, 0x3c, !PT ;  /* 0x0000002004ab7812 */ /* 0x004fc600078e3cff */
[----:B------:R-:W-:Y:S04]  /*3bc0*/  STS.U8 [R4+UR11+0x800], R240 ;  /* 0x000800f004007988 */ /* 0x000fe8000800000b */
[----:B------:R-:W-:Y:S04]  /*3bd0*/  STS.U8 [R4+UR11+0x1800], R238 ;  /* 0x001800ee04007988 */ /* 0x000fe8000800000b */
[----:B------:R-:W-:Y:S04]  /*3be0*/  STS.U8 [R4+UR11+0xc00], R236 ;  /* 0x000c00ec04007988 */ /* 0x000fe8000800000b */
[----:B------:R-:W-:Y:S04]  /*3bf0*/  STS.U8 [R4+UR11+0x1c00], R234 ;  /* 0x001c00ea04007988 */ /* 0x000fe8000800000b */
[----:B------:R2:W-:Y:S04]  /*3c00*/  STS.U8 [R170+UR11+0x80], R172 ;  /* 0x000080acaa007988 */ /* 0x0005e8000800000b */
[----:B------:R3:W-:Y:S01]  /*3c10*/  STS.U8 [R170+UR11+0x1c80], R173 ;  /* 0x001c80adaa007988 */ /* 0x0007e2000800000b */
[----:B--2---:R-:W-:-:S03]  /*3c20*/  LOP3.LUT R172, R4, 0x30, RZ, 0x3c, !PT ;  /* 0x0000003004ac7812 */ /* 0x004fc600078e3cff */
[----:B------:R-:W-:Y:S01]  /*3c30*/  STS.U8 [R170+UR11+0x1080], R220 ;  /* 0x001080dcaa007988 */ /* 0x000fe2000800000b */
[----:B---3--:R-:W-:-:S03]  /*3c40*/  LOP3.LUT R173, R4, 0x40, RZ, 0x3c, !PT ;  /* 0x0000004004ad7812 */ /* 0x008fc600078e3cff */
[----:B------:R-:W-:Y:S04]  /*3c50*/  STS.U8 [R170+UR11+0x480], R222 ;  /* 0x000480deaa007988 */ /* 0x000fe8000800000b */
        /* <DEDUP_REMOVED lines=8> */
[----:B------:R2:W-:Y:S04]  /*3ce0*/  STS.U8 [R171+UR11+0x900], R174 ;  /* 0x000900aeab007988 */ /* 0x0005e8000800000b */
[----:B------:R-:W-:Y:S04]  /*3cf0*/  STS.U8 [R171+UR11+0x1900], R206 ;  /* 0x001900ceab007988 */ /* 0x000fe8000800000b */
[----:B------:R-:W-:Y:S01]  /*3d00*/  STS.U8 [R171+UR11+0xd00], R208 ;  /* 0x000d00d0ab007988 */ /* 0x000fe2000800000b */
[----:B--2---:R-:W-:-:S03]  /*3d10*/  LOP3.LUT R174, R4, 0x50, RZ, 0x3c, !PT ;  /* 0x0000005004ae7812 */ /* 0x004fc600078e3cff */
        /* <DEDUP_REMOVED lines=10> */
[----:B------:R2:W-:Y:S04]  /*3dc0*/  STS.U8 [R173+UR11+0xa00], R176 ;  /* 0x000a00b0ad007988 */ /* 0x0005e8000800000b */
[----:B------:R0:W-:Y:S04]  /*3dd0*/  STS.U8 [R173+UR11+0x200], R198 ;  /* 0x000200c6ad007988 */ /* 0x0001e8000800000b */
[----:B------:R0:W-:Y:S01]  /*3de0*/  STS.U8 [R173+UR11+0x1200], R200 ;  /* 0x001200c8ad007988 */ /* 0x0001e2000800000b */
[----:B--2---:R-:W-:-:S03]  /*3df0*/  LOP3.LUT R176, R4, 0x70, RZ, 0x3c, !PT ;  /* 0x0000007004b07812 */ /* 0x004fc600078e3cff */
[----:B------:R0:W-:Y:S04]  /*3e00*/  STS.U8 [R173+UR11+0x600], R202 ;  /* 0x000600caad007988 */ /* 0x0001e8000800000b */
        /* <DEDUP_REMOVED lines=43> */
[----:B------:R0:W-:Y:S01]  /*40c0*/  STS.U8 [R170+UR11+0x4780], R243 ;  /* 0x004780f3aa007988 */ /* 0x0001e2000800000b */
[----:B-1----:R1:W-:Y:S06]  /*40d0*/  MEMBAR.ALL.CTA ;  /* 0x0000000000007992 */ /* 0x0023ec0000008000 */
[----:B-1----:R-:W1:Y:S02]  /*40e0*/  FENCE.VIEW.ASYNC.S ;  /* 0x00000000000073c6 */ /* 0x002e640000000000 */
[----:B-1----:R-:W-:Y:S01]  /*40f0*/  BAR.SYNC.DEFER_BLOCKING 0x0 ;  /* 0x0000000000007b1d */ /* 0x002fe20000010000 */
[----:B------:R-:W-:-:S04]  /*4100*/  ISETP.NE.U32.AND P0, PT, RZ, UR7, PT ;  /* 0x00000007ff007c0c */ /* 0x000fc8000bf05070 */
[C---:B------:R-:W-:Y:S02]  /*4110*/  ISETP.LT.OR P2, PT, R119.reuse, 0x20, P0 ;  /* 0x000000207700780c */ /* 0x040fe40000741670 */
[----:B------:R-:W-:-:S11]  /*4120*/  ISETP.GE.AND P3, PT, R119, 0x40, PT ;  /* 0x000000407700780c */ /* 0x000fd60003f66270 */
[----:B0-----:R-:W-:Y:S05]  /*4130*/  @P2 BRA `(.L_x_6) ;  /* 0x00000000005c2947 */ /* 0x001fea0003800000 */
[----:B------:R-:W-:Y:S02]  /*4140*/  UIADD3 UR4, UPT, UPT, UR11, 0x4000, URZ ;  /* 0x000040000b047890 */ /* 0x000fe4000fffe0ff */
[----:B------:R-:W-:Y:S02]  /*4150*/  USHF.R.U32.HI UR6, URZ, 0x4, UR11 ;  /* 0x00000004ff067899 */ /* 0x000fe4000801160b */
[----:B------:R-:W-:Y:S02]  /*4160*/  USHF.R.U32.HI UR4, URZ, 0x4, UR4 ;  /* 0x00000004ff047899 */ /* 0x000fe40008011604 */
[----:B------:R-:W-:Y:S01]  /*4170*/  USGXT.U32 UR6, UR6, 0xe ;  /* 0x0000000e0606789a */ /* 0x000fe20008000000 */
[----:B------:R-:W-:Y:S01]  /*4180*/  UMOV UR18, 0x100 ;  /* 0x0000010000127882 */ /* 0x000fe20000000000 */
[----:B------:R-:W-:Y:S01]  /*4190*/  UMOV UR19, 0x40004040 ;  /* 0x4000404000137882 */ /* 0x000fe20000000000 */
[----:B------:R-:W-:Y:S01]  /*41a0*/  UMOV UR7, URZ ;  /* 0x000000ff00077c82 */ /* 0x000fe20008000000 */
[----:B------:R-:W-:-:S02]  /*41b0*/  USGXT.U32 UR16, UR4, 0xe ;  /* 0x0000000e0410789a */ /* 0x000fc40008000000 */
[----:B------:R-:W-:Y:S02]  /*41c0*/  UIADD3 UR9, UPT, UPT, UR10, 0x40, URZ ;  /* 0x000000400a097890 */ /* 0x000fe4000fffe0ff */
[----:B------:R-:W-:Y:S01]  /*41d0*/  UIADD3.64 UR18, UPT, UPT, UR6, UR18, URZ ;  /* 0x0000001206127297 */ /* 0x000fe2000fffe0ff */
[----:B------:R-:W-:Y:S01]  /*41e0*/  UMOV UR20, 0x0 ;  /* 0x0000000000147882 */ /* 0x000fe20000000000 */
[----:B------:R-:W-:Y:S01]  /*41f0*/  UMOV UR21, 0x8108010 ;  /* 0x0810801000157882 */ /* 0x000fe20000000000 */
[----:B------:R-:W-:Y:S01]  /*4200*/  UMOV UR4, UR8 ;  /* 0x0000000800047c82 */ /* 0x000fe20008000000 */
[----:B------:R-:W-:Y:S01]  /*4210*/  UMOV UR5, URZ ;  /* 0x000000ff00057c82 */ /* 0x000fe20008000000 */
[----:B------:R-:W-:Y:S01]  /*4220*/  UMOV UR7, 0x40004040 ;  /* 0x4000404000077882 */ /* 0x000fe20000000000 */
[----:B------:R-:W-:Y:S01]  /*4230*/  UMOV UR17, 0xc0004010 ;  /* 0xc000401000117882 */ /* 0x000fe20000000000 */
[----:B------:R-:W-:Y:S01]  /*4240*/  UMOV UR22, 0x0 ;  /* 0x0000000000167882 */ /* 0x000fe20000000000 */
[----:B------:R-:W-:Y:S01]  /*4250*/  UMOV UR23, 0x8108010 ;  /* 0x0810801000177882 */ /* 0x000fe20000000000 */
[----:B------:R-:W-:Y:S01]  /*4260*/  UMOV UR4, UR4 ;  /* 0x0000000400047c82 */ /* 0x000fe20008000000 */
[----:B------:R0:W-:Y:S01]  /*4270*/  UTCQMMA gdesc[UR6], gdesc[UR16], tmem[UR10], tmem[UR20], idesc[UR21], !UPT ;  /* 0x00ff1410060075ea */ /* 0x0001e2000f80030a */
[----:B------:R0:W-:Y:S01]  /*4280*/  UTCQMMA gdesc[UR18], gdesc[UR16], tmem[UR9], tmem[UR22], idesc[UR23], !UPT ;  /* 0x00ff1610120075ea */ /* 0x0001e2000f800309 */
[----:B------:R0:W-:Y:S01]  /*4290*/  UTCBAR [UR4], URZ ;  /* 0x000000ff040073e9 */ /* 0x0001e200080000ff */
[----:B------:R-:W-:Y:S01]  /*42a0*/  NOP ;  /* 0x0000000000007918 */ /* 0x000fe20000000000 */
.L_x_6:
[----:B0-----:R-:W-:Y:S01]  /*42b0*/  UMOV UR4, URZ ;  /* 0x000000ff00047c82 */ /* 0x001fe20008000000 */
[----:B------:R-:W-:Y:S05]  /*42c0*/  @!P3 BRA `(.L_x_7) ;  /* 0x0000001c00c8b947 */ /* 0x000fea0003800000 */
[----:B------:R-:W-:Y:S01]  /*42d0*/  SHF.R.S32.HI R126, RZ, 0x1f, R119 ;  /* 0x0000001fff7e7819 */ /* 0x000fe20000011477 */
[----:B------:R-:W-:Y:S01]  /*42e0*/  UIADD3 UR4, UPT, UPT, UR11, 0x2000, URZ ;  /* 0x000020000b047890 */ /* 0x000fe2000fffe0ff */
[----:B------:R-:W-:Y:S01]  /*42f0*/  IMAD.MOV.U32 R127, RZ, RZ, RZ ;  /* 0x000000ffff7f7224 */ /* 0x000fe200078e00ff */
[----:B------:R-:W-:Y:S01]  /*4300*/  UIADD3 UR5, UPT, UPT, UR11, 0x4800, URZ ;  /* 0x000048000b057890 */ /* 0x000fe2000fffe0ff */
[----:B------:R-:W-:Y:S01]  /*4310*/  LEA.HI R126, R126, R119, RZ, 0x5 ;  /* 0x000000777e7e7211 */ /* 0x000fe200078f28ff */
[----:B------:R-:W-:Y:S02]  /*4320*/  USHF.R.U32.HI UR4, URZ, 0x4, UR4 ;  /* 0x00000004ff047899 */ /* 0x000fe40008011604 */
[----:B------:R-:W-:Y:S01]  /*4330*/  USHF.R.U32.HI UR5, URZ, 0x4, UR5 ;  /* 0x00000004ff057899 */ /* 0x000fe20008011605 */
[----:B------:R-:W-:Y:S01]  /*4340*/  SHF.R.S32.HI R126, RZ, 0x5, R126 ;  /* 0x00000005ff7e7819 */ /* 0x000fe2000001147e */
[----:B------:R-:W-:Y:S02]  /*4350*/  USHF.L.U32 UR13, UR14, 0x5, URZ ;  /* 0x000000050e0d7899 */ /* 0x000fe400080006ff */
[----:B------:R-:W-:Y:S01]  /*4360*/  USHF.L.U32 UR22, UR15, 0x5, URZ ;  /* 0x000000050f167899 */ /* 0x000fe200080006ff */
[----:B------:R-:W-:Y:S01]  /*4370*/  VIMNMX R126, PT, PT, R126, 0x2, !PT ;  /* 0x000000027e7e7848 */ /* 0x000fe20007fe0100 */
[----:B------:R-:W-:Y:S01]  /*4380*/  USGXT.U32 UR6, UR4, 0xe ;  /* 0x0000000e0406789a */ /* 0x000fe20008000000 */
[----:B------:R-:W-:Y:S01]  /*4390*/  UMOV UR16, 0x100 ;  /* 0x0000010000107882 */ /* 0x000fe20000000000 */
[----:B------:R-:W-:-:S02]  /*43a0*/  UMOV UR17, 0x40004040 ;  /* 0x4000404000117882 */ /* 0x000fc40000000000 */
[----:B------:R-:W-:Y:S01]  /*43b0*/  VIADD R177, R126, 0xffffffff ;  /* 0xffffffff7eb17836 */ /* 0x000fe20000000000 */
[----:B------:R-:W-:Y:S01]  /*43c0*/  UMOV UR7, URZ ;  /* 0x000000ff00077c82 */ /* 0x000fe20008000000 */
[----:B------:R-:W-:Y:S02]  /*43d0*/  USGXT.U32 UR14, UR5, 0xe ;  /* 0x0000000e050e789a */ /* 0x000fe40008000000 */
[----:B------:R-:W-:Y:S02]  /*43e0*/  USHF.R.S32.HI UR26, URZ, 0x1f, UR13 ;  /* 0x0000001fff1a7899 */ /* 0x000fe4000801140d */
[----:B------:R-:W-:Y:S02]  /*43f0*/  USHF.R.S32.HI UR27, URZ, 0x1f, UR22 ;  /* 0x0000001fff1b7899 */ /* 0x000fe40008011416 */
[----:B------:R-:W-:Y:S01]  /*4400*/  UIADD3.64 UR16, UPT, UPT, UR6, UR16, URZ ;  /* 0x0000001006107297 */ /* 0x000fe2000fffe0ff */
[----:B------:R-:W-:Y:S01]  /*4410*/  UMOV UR23, 0x1 ;  /* 0x0000000100177882 */ /* 0x000fe20000000000 */
[----:B------:R-:W-:Y:S01]  /*4420*/  UMOV UR5, URZ ;  /* 0x000000ff00057c82 */ /* 0x000fe20008000000 */
[----:B------:R-:W-:-:S09]  /*4430*/  UMOV UR15, 0xc0004010 ;  /* 0xc0004010000f7882 */ /* 0x000fd20000000000 */
.L_x_10:
[----:B------:R-:W-:Y:S01]  /*4440*/  IADD3 R140, P4, PT, R140, UR22, RZ ;  /* 0x000000168c8c7c10 */ /* 0x000fe2000ff9e0ff */
[----:B------:R-:W-:Y:S01]  /*4450*/  IMAD.U32 R127, R127, -0x80000000, RZ ;  /* 0x800000007f7f7824 */ /* 0x000fe200078e00ff */
[----:B------:R-:W-:Y:S02]  /*4460*/  IADD3 R168, P3, PT, R168, UR22, RZ ;  /* 0x00000016a8a87c10 */ /* 0x000fe4000ff7e0ff */
[----:B------:R-:W-:Y:S02]  /*4470*/  IADD3.X R141, PT, PT, R141, UR27, RZ, P4, !PT ;  /* 0x0000001b8d8d7c10 */ /* 0x000fe4000a7fe4ff */
[----:B------:R-:W-:Y:S02]  /*4480*/  IADD3 R148, P4, PT, R148, UR22, RZ ;  /* 0x0000001694947c10 */ /* 0x000fe4000ff9e0ff */
[----:B------:R-:W-:Y:S02]  /*4490*/  IADD3 R166, P5, PT, R166, UR22, RZ ;  /* 0x00000016a6a67c10 */ /* 0x000fe4000ffbe0ff */
[----:B------:R-:W-:-:S02]  /*44a0*/  IADD3.X R149, PT, PT, R149, UR27, RZ, P4, !PT ;  /* 0x0000001b95957c10 */ /* 0x000fc4000a7fe4ff */
[----:B------:R-:W-:Y:S02]  /*44b0*/  IADD3 R130, P4, PT, R130, UR22, RZ ;  /* 0x0000001682827c10 */ /* 0x000fe4000ff9e0ff */
[----:B------:R-:W-:Y:S02]  /*44c0*/  IADD3 R150, P2, PT, R150, UR22, RZ ;  /* 0x0000001696967c10 */ /* 0x000fe4000ff5e0ff */
[----:B------:R-:W-:Y:S02]  /*44d0*/  IADD3.X R131, PT, PT, R131, UR27, RZ, P4, !PT ;  /* 0x0000001b83837c10 */ /* 0x000fe4000a7fe4ff */
[----:B------:R-:W-:Y:S02]  /*44e0*/  IADD3 R164, P4, PT, R164, UR13, RZ ;  /* 0x0000000da4a47c10 */ /* 0x000fe4000ff9e0ff */
[----:B------:R-:W-:Y:S02]  /*44f0*/  IADD3.X R169, PT, PT, R169, UR27, RZ, P3, !PT ;  /* 0x0000001ba9a97c10 */ /* 0x000fe40009ffe4ff */
[----:B------:R-:W-:-:S02]  /*4500*/  IADD3.X R165, PT, PT, R165, UR26, RZ, P4, !PT ;  /* 0x0000001aa5a57c10 */ /* 0x000fc4000a7fe4ff */
[----:B------:R-:W-:Y:S02]  /*4510*/  IADD3 R98, P4, PT, R98, UR13, RZ ;  /* 0x0000000d62627c10 */ /* 0x000fe4000ff9e0ff */
[----:B------:R-:W-:Y:S02]  /*4520*/  IADD3.X R167, PT, PT, R167, UR27, RZ, P5, !PT ;  /* 0x0000001ba7a77c10 */ /* 0x000fe4000affe4ff */
[----:B------:R-:W-:Y:S02]  /*4530*/  IADD3.X R99, PT, PT, R99, UR26, RZ, P4, !PT ;  /* 0x0000001a63637c10 */ /* 0x000fe4000a7fe4ff */
[----:B------:R-:W-:Y:S02]  /*4540*/  IADD3 R52, P4, PT, R52, UR13, RZ ;  /* 0x0000000d34347c10 */ /* 0x000fe4000ff9e0ff */
[----:B------:R-:W-:Y:S02]  /*4550*/  IADD3.X R151, PT, PT, R151, UR27, RZ, P2, !PT ;  /* 0x0000001b97977c10 */ /* 0x000fe400097fe4ff */
[----:B------:R-:W-:-:S02]  /*4560*/  IADD3.X R53, PT, PT, R53, UR26, RZ, P4, !PT ;  /* 0x0000001a35357c10 */ /* 0x000fc4000a7fe4ff */
[----:B------:R-:W-:Y:S02]  /*4570*/  IADD3 R18, P4, PT, R18, UR13, RZ ;  /* 0x0000000d12127c10 */ /* 0x000fe4000ff9e0ff */
[----:B------:R-:W-:Y:S02]  /*4580*/  IADD3 R138, P6, PT, R138, UR22, RZ ;  /* 0x000000168a8a7c10 */ /* 0x000fe4000ffde0ff */
[----:B------:R-:W-:Y:S02]  /*4590*/  IADD3 R136, P3, PT, R136, UR22, RZ ;  /* 0x0000001688887c10 */ /* 0x000fe4000ff7e0ff */
[----:B------:R-:W-:Y:S02]  /*45a0*/  IADD3 R134, P5, PT, R134, UR22, RZ ;  /* 0x0000001686867c10 */ /* 0x000fe4000ffbe0ff */
[----:B------:R-:W-:Y:S02]  /*45b0*/  IADD3 R132, P2, PT, R132, UR22, RZ ;  /* 0x0000001684847c10 */ /* 0x000fe4000ff5e0ff */
[----:B------:R-:W-:-:S02]  /*45c0*/  IADD3.X R19, PT, PT, R19, UR26, RZ, P4, !PT ;  /* 0x0000001a13137c10 */ /* 0x000fc4000a7fe4ff */
[----:B------:R-:W-:Y:S02]  /*45d0*/  IADD3 R96, P4, PT, R96, UR13, RZ ;  /* 0x0000000d60607c10 */ /* 0x000fe4000ff9e0ff */
[----:B------:R-:W-:Y:S02]  /*45e0*/  IADD3.X R139, PT, PT, R139, UR27, RZ, P6, !PT ;  /* 0x0000001b8b8b7c10 */ /* 0x000fe4000b7fe4ff */
[----:B------:R-:W-:Y:S02]  /*45f0*/  IADD3.X R137, PT, PT, R137, UR27, RZ, P3, !PT ;  /* 0x0000001b89897c10 */ /* 0x000fe40009ffe4ff */
[----:B------:R-:W-:Y:S02]  /*4600*/  IADD3.X R135, PT, PT, R135, UR27, RZ, P5, !PT ;  /* 0x0000001b87877c10 */ /* 0x000fe4000affe4ff */
[----:B------:R-:W-:Y:S02]  /*4610*/  IADD3.X R133, PT, PT, R133, UR27, RZ, P2, !PT ;  /* 0x0000001b85857c10 */ /* 0x000fe400097fe4ff */
[----:B------:R-:W-:-:S02]  /*4620*/  IADD3 R146, P6, PT, R146, UR22, RZ ;  /* 0x0000001692927c10 */ /* 0x000fc4000ffde0ff */
[----:B------:R-:W-:Y:S02]  /*4630*/  IADD3 R144, P3, PT, R144, UR22, RZ ;  /* 0x0000001690907c10 */ /* 0x000fe4000ff7e0ff */
[----:B------:R-:W-:Y:S02]  /*4640*/  IADD3 R142, P5, PT, R142, UR22, RZ ;  /* 0x000000168e8e7c10 */ /* 0x000fe4000ffbe0ff */
[----:B------:R-:W-:Y:S02]  /*4650*/  IADD3 R124, P2, PT, R124, UR22, RZ ;  /* 0x000000167c7c7c10 */ /* 0x000fe4000ff5e0ff */
[----:B------:R-:W-:Y:S02]  /*4660*/  IADD3.X R97, PT, PT, R97, UR26, RZ, P4, !PT ;  /* 0x0000001a61617c10 */ /* 0x000fe4000a7fe4ff */
[----:B------:R-:W-:Y:S02]  /*4670*/  IADD3 R62, P4, PT, R62, UR13, RZ ;  /* 0x0000000d3e3e7c10 */ /* 0x000fe4000ff9e0ff */
[----:B------:R-:W-:-:S02]  /*4680*/  IADD3.X R147, PT, PT, R147, UR27, RZ, P6, !PT ;  /* 0x0000001b93937c10 */ /* 0x000fc4000b7fe4ff */
[----:B------:R-:W-:Y:S02]  /*4690*/  IADD3.X R145, PT, PT, R145, UR27, RZ, P3, !PT ;  /* 0x0000001b91917c10 */ /* 0x000fe40009ffe4ff */
[----:B------:R-:W-:Y:S02]  /*46a0*/  IADD3.X R143, PT, PT, R143, UR27, RZ, P5, !PT ;  /* 0x0000001b8f8f7c10 */ /* 0x000fe4000affe4ff */
[----:B------:R-:W-:Y:S02]  /*46b0*/  IADD3.X R125, PT, PT, R125, UR27, RZ, P2, !PT ;  /* 0x0000001b7d7d7c10 */ /* 0x000fe400097fe4ff */
[----:B------:R-:W-:Y:S02]  /*46c0*/  IADD3 R128, P6, PT, R128, UR22, RZ ;  /* 0x0000001680807c10 */ /* 0x000fe4000ffde0ff */
[----:B------:R-:W-:Y:S02]  /*46d0*/  IADD3 R120, P3, PT, R120, UR22, RZ ;  /* 0x0000001678787c10 */ /* 0x000fe4000ff7e0ff */
[----:B------:R-:W-:-:S02]  /*46e0*/  IADD3 R162, P5, PT, R162, UR13, RZ ;  /* 0x0000000da2a27c10 */ /* 0x000fc4000ffbe0ff */
[----:B------:R-:W-:Y:S02]  /*46f0*/  IADD3 R114, P2, PT, R114, UR13, RZ ;  /* 0x0000000d72727c10 */ /* 0x000fe4000ff5e0ff */
[----:B------:R-:W-:Y:S02]  /*4700*/  IADD3.X R63, PT, PT, R63, UR26, RZ, P4, !PT ;  /* 0x0000001a3f3f7c10 */ /* 0x000fe4000a7fe4ff */
[----:B------:R-:W-:Y:S02]  /*4710*/  IADD3 R16, P4, PT, R16, UR13, RZ ;  /* 0x0000000d10107c10 */ /* 0x000fe4000ff9e0ff */
[----:B------:R-:W-:Y:S02]  /*4720*/  IADD3.X R129, PT, PT, R129, UR27, RZ, P6, !PT ;  /* 0x0000001b81817c10 */ /* 0x000fe4000b7fe4ff */
[----:B------:R-:W-:Y:S02]  /*4730*/  IADD3.X R121, PT, PT, R121, UR27, RZ, P3, !PT ;  /* 0x0000001b79797c10 */ /* 0x000fe40009ffe4ff */
[----:B------:R-:W-:-:S02]  /*4740*/  IADD3.X R163, PT, PT, R163, UR26, RZ, P5, !PT ;  /* 0x0000001aa3a37c10 */ /* 0x000fc4000affe4ff */
[----:B------:R-:W-:Y:S02]  /*4750*/  IADD3.X R115, PT, PT, R115, UR26, RZ, P2, !PT ;  /* 0x0000001a73737c10 */ /* 0x000fe400097fe4ff */
        /* <DEDUP_REMOVED lines=43> */
[----:B------:R-:W-:Y:S02]  /*4a10*/  IADD3.X R65, PT, PT, R65, UR26, RZ, P3, !PT ;  /* 0x0000001a41417c10 */ /* 0x000fe40009ffe4ff */
[----:B------:R-:W-:Y:S02]  /*4a20*/  IADD3.X R49, PT, PT, R49, UR26, RZ, P5, !PT ;  /* 0x0000001a31317c10 */ /* 0x000fe4000affe4ff */
[----:B------:R-:W-:Y:S02]  /*4a30*/  IADD3.X R33, PT, PT, R33, UR26, RZ, P2, !PT ;  /* 0x0000001a21217c10 */ /* 0x000fe400097fe4ff */
[----:B------:R-:W-:Y:S01]  /*4a40*/  IADD3.X R27, PT, PT, R27, UR26, RZ, P4, !PT ;  /* 0x0000001a1b1b7c10 */ /* 0x000fe2000a7fe4ff */
[----:B0-----:R-:W0:Y:S01]  /*4a50*/  SYNCS.PHASECHK.TRANS64.TRYWAIT P4, [UR8], R127 ;  /* 0x0000007fff0075a7 */ /* 0x001e220008081108 */
[----:B------:R-:W-:-:S02]  /*4a60*/  IADD3 R46, P6, PT, R46, UR13, RZ ;  /* 0x0000000d2e2e7c10 */ /* 0x000fc4000ffde0ff */
[----:B------:R-:W-:Y:S02]  /*4a70*/  IADD3 R30, P3, PT, R30, UR13, RZ ;  /* 0x0000000d1e1e7c10 */ /* 0x000fe4000ff7e0ff */
[----:B------:R-:W-:Y:S02]  /*4a80*/  IADD3 R14, P5, PT, R14, UR13, RZ ;  /* 0x0000000d0e0e7c10 */ /* 0x000fe4000ffbe0ff */
        /* <DEDUP_REMOVED lines=61> */
[----:B------:R-:W-:Y:S02]  /*4e60*/  ISETP.GT.AND P6, PT, R5, RZ, PT ;  /* 0x000000ff0500720c */ /* 0x000fe40003fc4270 */
[----:B------:R-:W-:Y:S01]  /*4e70*/  PRMT R238, RZ, 0x7610, R238 ;  /* 0x00007610ffee7816 */ /* 0x000fe200000000ee */
[----:B0-----:R-:W-:Y:S10]  /*4e80*/  @!P4 BRA `(.L_x_8) ;  /* 0x0000005c0084c947 */ /* 0x001ff40003800000 */
.L_x_16:
[C---:B------:R-:W-:Y:S01]  /*4e90*/  ISETP.GT.AND P2, PT, R5.reuse, 0x8, PT ;  /* 0x000000080500780c */ /* 0x040fe20003f44270 */
[----:B------:R-:W2:Y:S01]  /*4ea0*/  @P6 LDG.E.U8 R238, desc[UR24][R6.64] ;  /* 0x0000001806ee6981 */ /* 0x000ea2000c1e1100 */
[----:B------:R-:W-:Y:S02]  /*4eb0*/  ISETP.GT.AND P5, PT, R5, 0x10, PT ;  /* 0x000000100500780c */ /* 0x000fe40003fa4270 */
[----:B------:R-:W-:Y:S02]  /*4ec0*/  PRMT R240, RZ, 0x7610, R240 ;  /* 0x00007610fff07816 */ /* 0x000fe400000000f0 */
[----:B------:R-:W-:Y:S02]  /*4ed0*/  PRMT R126, RZ, 0x7610, R126 ;  /* 0x00007610ff7e7816 */ /* 0x000fe4000000007e */
[----:B------:R-:W-:Y:S02]  /*4ee0*/  PRMT R127, RZ, 0x7610, R127 ;  /* 0x00007610ff7f7816 */ /* 0x000fe4000000007f */
[----:B------:R-:W3:Y:S01]  /*4ef0*/  @P6 LDG.E.U8 R240, desc[UR24][R8.64] ;  /* 0x0000001808f06981 */ /* 0x000ee2000c1e1100 */
[----:B------:R-:W-:-:S02]  /*4f00*/  PRMT R244, RZ, 0x7610, R244 ;  /* 0x00007610fff47816 */ /* 0x000fc400000000f4 */
[C---:B------:R-:W-:Y:S01]  /*4f10*/  ISETP.GT.AND P4, PT, R5.reuse, 0x1, PT ;  /* 0x000000010500780c */ /* 0x040fe20003f84270 */
[----:B------:R-:W4:Y:S04]  /*4f20*/  @P2 LDG.E.U8 R126, desc[UR24][R12.64] ;  /* 0x000000180c7e2981 */ /* 0x000f28000c1e1100 */
[----:B------:R-:W5:Y:S04]  /*4f30*/  @P5 LDG.E.U8 R127, desc[UR24][R14.64] ;  /* 0x000000180e7f5981 */ /* 0x000f68000c1e1100 */
[----:B------:R-:W2:Y:S01]  /*4f40*/  @P2 LDG.E.U8 R244, desc[UR24][R10.64] ;  /* 0x000000180af42981 */ /* 0x000ea2000c1e1100 */
[----:B------:R-:W-:-:S02]  /*4f50*/  ISETP.GT.AND P2, PT, R5, 0x2, PT ;  /* 0x000000020500780c */ /* 0x000fc40003f44270 */
[----:B------:R-:W-:Y:S02]  /*4f60*/  PRMT R178, RZ, 0x7610, R178 ;  /* 0x00007610ffb27816 */ /* 0x000fe400000000b2 */
[----:B------:R-:W-:Y:S02]  /*4f70*/  PRMT R180, RZ, 0x7610, R180 ;  /* 0x00007610ffb47816 */ /* 0x000fe400000000b4 */
[----:B------:R-:W-:-:S07]  /*4f80*/  ISETP.GT.AND P3, PT, R5, 0x18, PT ;  /* 0x000000180500780c */ /* 0x000fce0003f64270 */
[----:B------:R-:W2:Y:S04]  /*4f90*/  @P2 LDG.E.U8 R178, desc[UR24][R38.64] ;  /* 0x0000001826b22981 */ /* 0x000ea8000c1e1100 */
[----:B------:R-:W2:Y:S01]  /*4fa0*/  @P2 LDG.E.U8 R180, desc[UR24][R40.64] ;  /* 0x0000001828b42981 */ /* 0x000ea2000c1e1100 */
[----:B------:R-:W-:Y:S02]  /*4fb0*/  ISETP.GT.AND P2, PT, R5, 0x5, PT ;  /* 0x000000050500780c */ /* 0x000fe40003f44270 */
[----:B------:R-:W-:Y:S02]  /*4fc0*/  PRMT R179, RZ, 0x7610, R179 ;  /* 0x00007610ffb37816 */ /* 0x000fe400000000b3 */
[----:B------:R-:W-:Y:S02]  /*4fd0*/  PRMT R181, RZ, 0x7610, R181 ;  /* 0x00007610ffb57816 */ /* 0x000fe400000000b5 */
[----:B------:R-:W-:-:S02]  /*4fe0*/  PRMT R246, RZ, 0x7610, R246 ;  /* 0x00007610fff67816 */ /* 0x000fc400000000f6 */
[----:B------:R-:W-:Y:S01]  /*4ff0*/  PRMT R242, RZ, 0x7610, R242 ;  /* 0x00007610fff27816 */ /* 0x000fe200000000f2 */
[----:B------:R-:W2:Y:S01]  /*5000*/  @P4 LDG.E.U8 R179, desc[UR24][R22.64] ;  /* 0x0000001816b34981 */ /* 0x000ea2000c1e1100 */
[----:B------:R-:W-:Y:S02]  /*5010*/  PRMT R187, RZ, 0x7610, R187 ;  /* 0x00007610ffbb7816 */ /* 0x000fe400000000bb */
[----:B------:R-:W-:Y:S01]  /*5020*/  PRMT R189, RZ, 0x7610, R189 ;  /* 0x00007610ffbd7816 */ /* 0x000fe200000000bd */
[----:B------:R-:W2:Y:S01]  /*5030*/  @P4 LDG.E.U8 R181, desc[UR24][R24.64] ;  /* 0x0000001818b54981 */ /* 0x000ea2000c1e1100 */
[----:B------:R-:W-:-:S03]  /*5040*/  ISETP.GT.AND P4, PT, R5, 0x3, PT ;  /* 0x000000030500780c */ /* 0x000fc60003f84270 */
[----:B------:R-:W2:Y:S04]  /*5050*/  @P3 LDG.E.U8 R246, desc[UR24][R18.64] ;  /* 0x0000001812f63981 */ /* 0x000ea8000c1e1100 */
[----:B------:R-:W2:Y:S01]  /*5060*/  @P3 LDG.E.U8 R242, desc[UR24][R20.64] ;  /* 0x0000001814f23981 */ /* 0x000ea2000c1e1100 */
[----:B------:R-:W-:-:S03]  /*5070*/  ISETP.GT.AND P3, PT, R5, 0x6, PT ;  /* 0x000000060500780c */ /* 0x000fc60003f64270 */
        /* <DEDUP_REMOVED lines=101> */
[----:B------:R-:W-:Y:S02]  /*56d0*/  PRMT R237, RZ, 0x7610, R237 ;  /* 0x00007610ffed7816 */ /* 0x000fe400000000ed */
[C---:B------:R-:W-:Y:S01]  /*56e0*/  ISETP.GT.AND P5, PT, R5.reuse, 0x4, PT ;  /* 0x000000040500780c */ /* 0x040fe20003fa4270 */
        /* <DEDUP_REMOVED lines=17> */
[----:B------:R-:W-:Y:S01]  /*5800*/  PRMT R241, RZ, 0x7610, R241 ;  /* 0x00007610fff17816 */ /* 0x000fe200000000f1 */
[----:B------:R-:W2:Y:S04]  /*5810*/  @P4 LDG.E.U8 R218, desc[UR24][R82.64] ;  /* 0x0000001852da4981 */ /* 0x000ea8000c1e1100 */
[----:B------:R-:W2:Y:S04]  /*5820*/  @P4 LDG.E.U8 R220, desc[UR24][R84.64] ;  /* 0x0000001854dc4981 */ /* 0x000ea8000c1e1100 */
[----:B------:R-:W2:Y:S04]  /*5830*/  @P3 LDG.E.U8 R222, desc[UR24][R114.64] ;  /* 0x0000001872de3981 */ /* 0x000ea8000c1e1100 */
[----:B------:R-:W2:Y:S04]  /*5840*/  @P3 LDG.E.U8 R224, desc[UR24][R116.64] ;  /* 0x0000001874e03981 */ /* 0x000ea8000c1e1100 */
[----:B------:R-:W2:Y:S04]  /*5850*/  @P2 LDG.E.U8 R239, desc[UR24][R162.64] ;  /* 0x00000018a2ef2981 */ /* 0x000ea8000c1e1100 */
[----:B------:R-:W2:Y:S01]  /*5860*/  @P2 LDG.E.U8 R241, desc[UR24][R164.64] ;  /* 0x00000018a4f12981 */ /* 0x000ea2000c1e1100 */
[----:B------:R-:W-:Y:S01]  /*5870*/  BAR.SYNC.DEFER_BLOCKING 0x0 ;  /* 0x0000000000007b1d */ /* 0x000fe20000010000 */
[----:B------:R-:W-:-:S02]  /*5880*/  ISETP.GE.AND P3, PT, R118, R5, PT ;  /* 0x000000057600720c */ /* 0x000fc40003f66270 */
[----:B------:R-:W-:Y:S02]  /*5890*/  PRMT R250, RZ, 0x7610, R250 ;  /* 0x00007610fffa7816 */ /* 0x000fe400000000fa */
[----:B------:R-:W-:Y:S01]  /*58a0*/  PRMT R243, RZ, 0x7610, R243 ;  /* 0x00007610fff37816 */ /* 0x000fe200000000f3 */
[----:B---3--:R0:W-:Y:S04]  /*58b0*/  STS.U8 [R4+UR11+0x3000], R240 ;  /* 0x003000f004007988 */ /* 0x0081e8000800000b */
[----:B----4-:R1:W-:Y:S04]  /*58c0*/  STS.U8 [R4+UR11+0x3400], R126 ;  /* 0x0034007e04007988 */ /* 0x0103e8000800000b */
[----:B-----5:R3:W-:Y:S01]  /*58d0*/  STS.U8 [R4+UR11+0x2800], R127 ;  /* 0x0028007f04007988 */ /* 0x0207e2000800000b */
[----:B0-----:R-:W-:-:S03]  /*58e0*/  PRMT R240, RZ, 0x7610, R240 ;  /* 0x00007610fff07816 */ /* 0x001fc600000000f0 */
[----:B--2---:R0:W-:Y:S01]  /*58f0*/  STS.U8 [R4+UR11+0x2400], R244 ;  /* 0x002400f404007988 */ /* 0x0041e2000800000b */
[----:B-1----:R-:W-:Y:S01]  /*5900*/  @!P3 IMAD.MOV.U32 R126, RZ, RZ, R148 ;  /* 0x000000ffff7eb224 */ /* 0x002fe200078e0094 */
[----:B------:R-:W-:Y:S02]  /*5910*/  PRMT R245, RZ, 0x7610, R245 ;  /* 0x00007610fff57816 */ /* 0x000fe400000000f5 */
[----:B------:R1:W-:Y:S01]  /*5920*/  STS.U8 [R4+UR11+0x2000], R238 ;  /* 0x002000ee04007988 */ /* 0x0003e2000800000b */
[----:B---3--:R-:W-:Y:S01]  /*5930*/  @!P3 IMAD.MOV.U32 R127, RZ, RZ, R149 ;  /* 0x000000ffff7fb224 */ /* 0x008fe200078e0095 */
[----:B------:R-:W-:Y:S02]  /*5940*/  PRMT R247, RZ, 0x7610, R247 ;  /* 0x00007610fff77816 */ /* 0x000fe400000000f7 */
[----:B------:R-:W2:Y:S01]  /*5950*/  @!P3 LDG.E.U8 R243, desc[UR24][R120.64] ;  /* 0x0000001878f3b981 */ /* 0x000ea2000c1e1100 */
[----:B0-----:R-:W-:-:S03]  /*5960*/  PRMT R244, RZ, 0x7610, R244 ;  /* 0x00007610fff47816 */ /* 0x001fc600000000f4 */
[----:B------:R0:W3:Y:S01]  /*5970*/  @!P3 LDG.E.U8 R240, desc[UR24][R126.64] ;  /* 0x000000187ef0b981 */ /* 0x0000e2000c1e1100 */
[----:B------:R-:W-:Y:S02]  /*5980*/  PRMT R249, RZ, 0x7610, R249 ;  /* 0x00007610fff97816 */ /* 0x000fe400000000f9 */
[----:B------:R-:W-:Y:S01]  /*5990*/  PRMT R251, RZ, 0x7610, R251 ;  /* 0x00007610fffb7816 */ /* 0x000fe200000000fb */
[----:B------:R-:W4:Y:S01]  /*59a0*/  @!P3 LDG.E.U8 R245, desc[UR24][R128.64] ;  /* 0x0000001880f5b981 */ /* 0x000f22000c1e1100 */
[----:B------:R-:W-:Y:S02]  /*59b0*/  PRMT R226, RZ, 0x7610, R226 ;  /* 0x00007610ffe27816 */ /* 0x000fe400000000e2 */
[----:B------:R-:W-:Y:S01]  /*59c0*/  PRMT R228, RZ, 0x7610, R228 ;  /* 0x00007610ffe47816 */ /* 0x000fe200000000e4 */
[----:B------:R-:W5:Y:S01]  /*59d0*/  @!P3 LDG.E.U8 R247, desc[UR24][R130.64] ;  /* 0x0000001882f7b981 */ /* 0x000f62000c1e1100 */
[----:B0-----:R-:W-:Y:S02]  /*59e0*/  @!P3 IMAD.MOV.U32 R126, RZ, RZ, R150 ;  /* 0x000000ffff7eb224 */ /* 0x001fe400078e0096 */
[----:B------:R-:W-:Y:S01]  /*59f0*/  @!P3 IMAD.MOV.U32 R127, RZ, RZ, R151 ;  /* 0x000000ffff7fb224 */ /* 0x000fe200078e0097 */
[----:B------:R-:W-:Y:S01]  /*5a00*/  PRMT R230, RZ, 0x7610, R230 ;  /* 0x00007610ffe67816 */ /* 0x000fe200000000e6 */
[----:B------:R-:W2:Y:S04]  /*5a10*/  @!P3 LDG.E.U8 R249, desc[UR24][R132.64] ;  /* 0x0000001884f9b981 */ /* 0x000ea8000c1e1100 */
[----:B------:R0:W2:Y:S01]  /*5a20*/  @!P3 LDG.E.U8 R244, desc[UR24][R126.64] ;  /* 0x000000187ef4b981 */ /* 0x0000a2000c1e1100 */
[----:B------:R-:W-:-:S02]  /*5a30*/  PRMT R232, RZ, 0x7610, R232 ;  /* 0x00007610ffe87816 */ /* 0x000fc400000000e8 */
[----:B------:R-:W-:Y:S01]  /*5a40*/  PRMT R234, RZ, 0x7610, R234 ;  /* 0x00007610ffea7816 */ /* 0x000fe200000000ea */
[----:B------:R-:W2:Y:S01]  /*5a50*/  @!P3 LDG.E.U8 R251, desc[UR24][R134.64] ;  /* 0x0000001886fbb981 */ /* 0x000ea2000c1e1100 */
[----:B------:R-:W-:Y:S02]  /*5a60*/  PRMT R236, RZ, 0x7610, R236 ;  /* 0x00007610ffec7816 */ /* 0x000fe400000000ec */
[----:B-1----:R-:W-:Y:S01]  /*5a70*/  PRMT R238, RZ, 0x7610, R238 ;  /* 0x00007610ffee7816 */ /* 0x002fe200000000ee */
[----:B------:R-:W2:Y:S01]  /*5a80*/  @!P3 LDG.E.U8 R226, desc[UR24][R136.64] ;  /* 0x0000001888e2b981 */ /* 0x000ea2000c1e1100 */
[----:B0-----:R-:W-:Y:S02]  /*5a90*/  @!P3 IMAD.MOV.U32 R126, RZ, RZ, R166 ;  /* 0x000000ffff7eb224 */ /* 0x001fe400078e00a6 */
[----:B------:R-:W-:Y:S01]  /*5aa0*/  @!P3 IMAD.MOV.U32 R127, RZ, RZ, R167 ;  /* 0x000000ffff7fb224 */ /* 0x000fe200078e00a7 */
[----:B------:R-:W-:Y:S01]  /*5ab0*/  PRMT R252, RZ, 0x7610, R252 ;  /* 0x00007610fffc7816 */ /* 0x000fe200000000fc */
[----:B------:R-:W2:Y:S04]  /*5ac0*/  @!P3 LDG.E.U8 R228, desc[UR24][R138.64] ;  /* 0x000000188ae4b981 */ /* 0x000ea8000c1e1100 */
[----:B------:R0:W2:Y:S04]  /*5ad0*/  @!P3 LDG.E.U8 R250, desc[UR24][R126.64] ;  /* 0x000000187efab981 */ /* 0x0000a8000c1e1100 */
[----:B------:R-:W2:Y:S04]  /*5ae0*/  @!P3 LDG.E.U8 R230, desc[UR24][R140.64] ;  /* 0x000000188ce6b981 */ /* 0x000ea8000c1e1100 */
[----:B------:R-:W2:Y:S01]  /*5af0*/  @!P3 LDG.E.U8 R232, desc[UR24][R124.64] ;  /* 0x000000187ce8b981 */ /* 0x000ea2000c1e1100 */
[----:B0-----:R-:W-:-:S02]  /*5b00*/  @!P3 IMAD.MOV.U32 R126, RZ, RZ, R168 ;  /* 0x000000ffff7eb224 */ /* 0x001fc400078e00a8 */
[----:B------:R-:W-:Y:S01]  /*5b10*/  @!P3 IMAD.MOV.U32 R127, RZ, RZ, R169 ;  /* 0x000000ffff7fb224 */ /* 0x000fe200078e00a9 */
[----:B------:R-:W2:Y:S04]  /*5b20*/  @!P3 LDG.E.U8 R234, desc[UR24][R142.64] ;  /* 0x000000188eeab981 */ /* 0x000ea8000c1e1100 */
[----:B------:R-:W2:Y:S04]  /*5b30*/  @!P3 LDG.E.U8 R236, desc[UR24][R144.64] ;  /* 0x0000001890ecb981 */ /* 0x000ea8000c1e1100 */
[----:B------:R-:W2:Y:S04]  /*5b40*/  @!P3 LDG.E.U8 R238, desc[UR24][R146.64] ;  /* 0x0000001892eeb981 */ /* 0x000ea8000c1e1100 */
[----:B------:R-:W2:Y:S04]  /*5b50*/  @!P3 LDG.E.U8 R252, desc[UR24][R126.64] ;  /* 0x000000187efcb981 */ /* 0x000ea8000c1e1100 */
[----:B------:R0:W-:Y:S04]  /*5b60*/  STS.U8 [R4+UR11+0x2c00], R246 ;  /* 0x002c00f604007988 */ /* 0x0001e8000800000b */
[----:B------:R0:W-:Y:S01]  /*5b70*/  STS.U8 [R4+UR11+0x3c00], R242 ;  /* 0x003c00f204007988 */ /* 0x0001e2000800000b */
[----:B------:R-:W-:Y:S01]  /*5b80*/  ULEA UR8, UR23, UR11, 0x3 ;  /* 0x0000000b17087291 */ /* 0x000fe2000f8e18ff */
[----:B------:R-:W-:-:S03]  /*5b90*/  UMOV UR4, UR5 ;  /* 0x0000000500047c82 */ /* 0x000fc60008000000 */
[----:B------:R-:W-:Y:S01]  /*5ba0*/  UIADD3 UR8, UPT, UPT, UR8, 0x5000, URZ ;  /* 0x0000500008087890 */ /* 0x000fe2000fffe0ff */
        /* <DEDUP_REMOVED lines=57> */
[----:B--2---:R0:W-:Y:S04]  /*5f40*/  STS.U8 [R4+UR11+0x4800], R243 ;  /* 0x004800f304007988 */ /* 0x0041e8000800000b */
[----:B----4-:R0:W-:Y:S04]  /*5f50*/  STS.U8 [R4+UR11+0x4900], R245 ;  /* 0x004900f504007988 */ /* 0x0101e8000800000b */
[----:B-----5:R0:W-:Y:S04]  /*5f60*/  STS.U8 [R4+UR11+0x4a00], R247 ;  /* 0x004a00f704007988 */ /* 0x0201e8000800000b */
        /* <DEDUP_REMOVED lines=9> */
[----:B---3--:R0:W-:Y:S04]  /*6000*/  STS.U8 [R170+UR11+0x4c80], R240 ;  /* 0x004c80f0aa007988 */ /* 0x0081e8000800000b */
[----:B------:R0:W-:Y:S04]  /*6010*/  STS.U8 [R170+UR11+0x4d80], R244 ;  /* 0x004d80f4aa007988 */ /* 0x0001e8000800000b */
[----:B------:R0:W-:Y:S04]  /*6020*/  STS.U8 [R170+UR11+0x4e80], R250 ;  /* 0x004e80faaa007988 */ /* 0x0001e8000800000b */
[----:B------:R0:W-:Y:S01]  /*6030*/  STS.U8 [R170+UR11+0x4f80], R252 ;  /* 0x004f80fcaa007988 */ /* 0x0001e2000800000b */
[----:B------:R1:W-:Y:S06]  /*6040*/  MEMBAR.ALL.CTA ;  /* 0x0000000000007992 */ /* 0x0003ec0000008000 */
[----:B-1----:R-:W1:Y:S02]  /*6050*/  FENCE.VIEW.ASYNC.S ;  /* 0x00000000000073c6 */ /* 0x002e640000000000 */
[----:B-1----:R-:W-:Y:S06]  /*6060*/  BAR.SYNC.DEFER_BLOCKING 0x0 ;  /* 0x0000000000007b1d */ /* 0x002fec0000010000 */
[----:B------:R-:W-:Y:S05]  /*6070*/  @P0 BRA `(.L_x_9) ;  /* 0x0000000000340947 */ /* 0x000fea0003800000 */
[----:B------:R-:W-:Y:S01]  /*6080*/  UIADD3 UR28, UPT, UPT, UR10, 0x40, URZ ;  /* 0x000000400a1c7890 */ /* 0x000fe2000fffe0ff */
[----:B------:R-:W-:Y:S01]  /*6090*/  UMOV UR18, UR6 ;  /* 0x0000000600127c82 */ /* 0x000fe20008000000 */
[----:B------:R-:W-:Y:S01]  /*60a0*/  UMOV UR19, 0x40004040 ;  /* 0x4000404000137882 */ /* 0x000fe20000000000 */
[----:B------:R-:W-:Y:S01]  /*60b0*/  UMOV UR20, 0x0 ;  /* 0x0000000000147882 */ /* 0x000fe20000000000 */
[----:B------:R-:W-:Y:S01]  /*60c0*/  UMOV UR21, 0x8108010 ;  /* 0x0810801000157882 */ /* 0x000fe20000000000 */
[----:B------:R-:W-:Y:S01]  /*60d0*/  UMOV UR9, URZ ;  /* 0x000000ff00097c82 */ /* 0x000fe20008000000 */
[----:B------:R-:W-:Y:S01]  /*60e0*/  UMOV UR30, 0x0 ;  /* 0x00000000001e7882 */ /* 0x000fe20000000000 */
[----:B------:R-:W-:Y:S01]  /*60f0*/  UMOV UR31, 0x8108010 ;  /* 0x08108010001f7882 */ /* 0x000fe20000000000 */
[----:B------:R1:W-:Y:S01]  /*6100*/  UTCQMMA gdesc[UR18], gdesc[UR14], tmem[UR10], tmem[UR20], idesc[UR21], UPT ;  /* 0x00ff140e120075ea */ /* 0x0003e2000b80030a */
[----:B------:R-:W-:Y:S01]  /*6110*/  UMOV UR5, UR8 ;  /* 0x0000000800057c82 */ /* 0x000fe20008000000 */
[----:B------:R1:W-:Y:S01]  /*6120*/  UTCQMMA gdesc[UR16], gdesc[UR14], tmem[UR28], tmem[UR30], idesc[UR31], UPT ;  /* 0x00ff1e0e100075ea */ /* 0x0003e2000b80031c */
[----:B------:R1:W-:Y:S01]  /*6130*/  UTCBAR [UR5], URZ ;  /* 0x000000ff050073e9 */ /* 0x0003e200080000ff */
[----:B------:R-:W-:-:S02]  /*6140*/  NOP ;  /* 0x0000000000007918 */ /* 0x000fc40000000000 */
.L_x_9:
[----:B------:R-:W-:Y:S01]  /*6150*/  VIADD R177, R177, 0xffffffff ;  /* 0xffffffffb1b17836 */ /* 0x000fe20000000000 */
[----:B------:R-:W-:Y:S01]  /*6160*/  UIADD3 UR23, UPT, UPT, UR23, 0x1, URZ ;  /* 0x0000000117177890 */ /* 0x000fe2000fffe0ff */
[----:B------:R-:W-:Y:S02]  /*6170*/  IMAD.U32 R127, RZ, RZ, UR4 ;  /* 0x00000004ff7f7e24 */ /* 0x000fe4000f8e00ff */
[----:B------:R-:W-:Y:S01]  /*6180*/  VIADD R5, R5, 0xffffffe0 ;  /* 0xffffffe005057836 */ /* 0x000fe20000000000 */
[----:B------:R-:W-:Y:S01]  /*6190*/  ISETP.NE.U32.AND P2, PT, R177, RZ, PT ;  /* 0x000000ffb100720c */ /* 0x000fe20003f45070 */
[----:B------:R-:W-:-:S04]  /*61a0*/  UISETP.GT.AND UP1, UPT, UR23, 0x1, UPT ;  /* 0x000000011700788c */ /* 0x000fc8000bf24270 */
[----:B-1----:R-:W-:Y:S02]  /*61b0*/  USEL UR5, URZ, 0x1, !UP1 ;  /* 0x00000001ff057887 */ /* 0x002fe4000c800000 */
[----:B------:R-:W-:Y:S02]  /*61c0*/  USEL UR23, UR23, URZ, !UP1 ;  /* 0x000000ff17177287 */ /* 0x000fe4000c800000 */
[----:B------:R-:W-:-:S04]  /*61d0*/  ULOP3.LUT UR5, UR4, UR5, URZ, 0x3c, !UPT ;  /* 0x0000000504057292 */ /* 0x000fc8000f8e3cff */
[----:B------:R-:W-:Y:S08]  /*61e0*/  @P2 BRA `(.L_x_10) ;  /* 0xffffffe000942947 */ /* 0x000ff0000383ffff */
.L_x_7:
[----:B------:R-:W1:Y:S01]  /*61f0*/  LDC R133, c[0x0][0x3b4] ;  /* 0x0000ed00ff857b82 */ /* 0x000e620000000800 */
[----:B------:R-:W2:Y:S01]  /*6200*/  LDCU.128 UR16, c[0x0][0x390] ;  /* 0x00007200ff1077ac */ /* 0x000ea20008000c00 */
[----:B------:R-:W-:Y:S01]  /*6210*/  ISETP.GE.AND P2, PT, R119, 0x20, PT ;  /* 0x000000207700780c */ /* 0x000fe20003f46270 */
[C---:B0-----:R-:W-:Y:S01]  /*6220*/  VIADD R4, R0.reuse, 0x1 ;  /* 0x0000000100047836 */ /* 0x041fe20000000000 */
[----:B------:R-:W0:Y:S01]  /*6230*/  LDCU UR32, c[0x0][0x3b8] ;  /* 0x00007700ff2077ac */ /* 0x000e220008000800 */
[C---:B------:R-:W-:Y:S02]  /*6240*/  VIADD R6, R0.reuse, 0x2 ;  /* 0x0000000200067836 */ /* 0x040fe40000000000 */
[----:B------:R-:W-:Y:S01]  /*6250*/  VIADD R5, R0, 0x3 ;  /* 0x0000000300057836 */ /* 0x000fe20000000000 */
[----:B------:R-:W3:Y:S01]  /*6260*/  LDCU.64 UR34, c[0x0][0x398] ;  /* 0x00007300ff2277ac */ /* 0x000ee20008000a00 */
[----:B------:R-:W4:Y:S01]  /*6270*/  LDCU.64 UR6, c[0x0][0x398] ;  /* 0x00007300ff0677ac */ /* 0x000f220008000a00 */
[----:B------:R-:W1:Y:S01]  /*6280*/  LDCU.64 UR14, c[0x0][0x398] ;  /* 0x00007300ff0e77ac */ /* 0x000e620008000a00 */
[----:B--2---:R-:W-:Y:S01]  /*6290*/  ISETP.GE.AND P3, PT, R4, UR19, PT ;  /* 0x0000001304007c0c */ /* 0x004fe2000bf66270 */
[----:B------:R-:W-:Y:S01]  /*62a0*/  VIADD R4, R0, 0x4 ;  /* 0x0000000400047836 */ /* 0x000fe20000000000 */
[----:B------:R-:W-:Y:S01]  /*62b0*/  ISETP.GE.AND P0, PT, R6, UR19, PT ;  /* 0x0000001306007c0c */ /* 0x000fe2000bf06270 */
[----:B0-----:R-:W-:Y:S01]  /*62c0*/  IMAD R180, R0, UR32, RZ ;  /* 0x0000002000b47c24 */ /* 0x001fe2000f8e02ff */
[----:B------:R-:W-:Y:S01]  /*62d0*/  ISETP.GE.AND P6, PT, R5, UR19, PT ;  /* 0x0000001305007c0c */ /* 0x000fe2000bfc6270 */
[----:B-1----:R-:W-:Y:S01]  /*62e0*/  IMAD R134, R2, R133, RZ ;  /* 0x0000008502867224 */ /* 0x002fe200078e02ff */
[----:B------:R-:W-:Y:S01]  /*62f0*/  ISETP.GE.AND P5, PT, R4, UR19, PT ;  /* 0x0000001304007c0c */ /* 0x000fe2000bfa6270 */
[----:B------:R-:W-:Y:S01]  /*6300*/  VIADD R174, R180, UR32 ;  /* 0x00000020b4ae7c36 */ /* 0x000fe20008000000 */
[----:B------:R-:W-:Y:S01]  /*6310*/  SHF.R.S32.HI R4, RZ, 0x1f, R180 ;  /* 0x0000001fff047819 */ /* 0x000fe200000114b4 */
[----:B------:R-:W-:Y:S01]  /*6320*/  IMAD R133, R133, 0x80, R134 ;  /* 0x0000008085857824 */ /* 0x000fe200078e0286 */
[----:B------:R-:W-:Y:S01]  /*6330*/  IADD3 R132, P4, PT, R134, UR16, RZ ;  /* 0x0000001086847c10 */ /* 0x000fe2000ff9e0ff */
[----:B---34-:R-:W-:-:S12]  /*6340*/  @!P2 BRA `(.L_x_11) ;  /* 0x000000000010a947 */ /* 0x018fd80003800000 */
[----:B------:R-:W-:-:S06]  /*6350*/  USHF.L.U32 UR4, UR4, 0x1f, URZ ;  /* 0x0000001f04047899 */ /* 0x000fcc00080006ff */
[----:B------:R-:W-:-:S04]  /*6360*/  IMAD.U32 R5, RZ, RZ, UR4 ;  /* 0x00000004ff057e24 */ /* 0x000fc8000f8e00ff */
[----:B------:R-:W0:Y:S02]  /*6370*/  SYNCS.PHASECHK.TRANS64.TRYWAIT P2, [UR8], R5 ;  /* 0x00000005ff0075a7 */ /* 0x000e240008041108 */
[----:B0-----:R-:W-:Y:S05]  /*6380*/  @!P2 BRA `(.L_x_12) ;  /* 0x000000480050a947 */ /* 0x001fea0003800000 */
.L_x_11:
[----:B------:R-:W-:Y:S01]  /*6390*/  BAR.SYNC.DEFER_BLOCKING 0x0 ;  /* 0x0000000000007b1d */ /* 0x000fe20000010000 */
[C---:B------:R-:W-:Y:S01]  /*63a0*/  IADD3 R135, P2, PT, R133.reuse, UR16, RZ ;  /* 0x0000001085877c10 */ /* 0x040fe2000ff5e0ff */
[----:B------:R-:W-:Y:S01]  /*63b0*/  VIADD R170, R174, UR32 ;  /* 0x00000020aeaa7c36 */ /* 0x000fe20008000000 */
[----:B------:R-:W-:Y:S01]  /*63c0*/  LEA.HI.X.SX32 R134, R134, UR17, 0x1, P4 ;  /* 0x0000001186867c11 */ /* 0x000fe2000a0f0eff */
[----:B------:R-:W-:Y:S01]  /*63d0*/  VIADD R183, R0, 0x5 ;  /* 0x0000000500b77836 */ /* 0x000fe20000000000 */
[-C--:B------:R-:W-:Y:S01]  /*63e0*/  IADD3 R178, P4, PT, R180, R132.reuse, RZ ;  /* 0x00000084b4b27210 */ /* 0x080fe20007f9e0ff */
[----:B------:R-:W-:Y:S01]  /*63f0*/  VIADD R166, R170, UR32 ;  /* 0x00000020aaa67c36 */ /* 0x000fe20008000000 */
[----:B------:R-:W-:Y:S01]  /*6400*/  LEA.HI.X.SX32 R133, R133, UR17, 0x1, P2 ;  /* 0x0000001185857c11 */ /* 0x000fe200090f0eff */
[----:B------:R-:W0:Y:S01]  /*6410*/  LDCU.64 UR30, c[0x0][0x398] ;  /* 0x00007300ff1e77ac */ /* 0x000e220008000a00 */
[-C--:B------:R-:W-:Y:S01]  /*6420*/  IADD3 R180, P2, PT, R180, R135.reuse, RZ ;  /* 0x00000087b4b47210 */ /* 0x080fe20007f5e0ff */
[----:B------:R-:W-:Y:S01]  /*6430*/  IMAD.X R179, R4, 0x1, R134, P4 ;  /* 0x0000000104b37824 */ /* 0x000fe200020e0686 */
[----:B------:R-:W-:Y:S01]  /*6440*/  SHF.R.S32.HI R5, RZ, 0x1f, R174 ;  /* 0x0000001fff057819 */ /* 0x000fe200000114ae */
[----:B------:R-:W-:Y:S01]  /*6450*/  VIADD R164, R166, UR32 ;  /* 0x00000020a6a47c36 */ /* 0x000fe20008000000 */
[-C--:B------:R-:W-:Y:S01]  /*6460*/  IADD3 R176, P4, PT, R174, R132.reuse, RZ ;  /* 0x00000084aeb07210 */ /* 0x080fe20007f9e0ff */
[--C-:B------:R-:W-:Y:S01]  /*6470*/  IMAD.X R181, R4, 0x1, R133.reuse, P2 ;  /* 0x0000000104b57824 */ /* 0x100fe200010e0685 */
[-C--:B------:R-:W-:Y:S01]  /*6480*/  IADD3 R174, P2, PT, R174, R135.reuse, RZ ;  /* 0x00000087aeae7210 */ /* 0x080fe20007f5e0ff */
[----:B------:R-:W-:Y:S01]  /*6490*/  VIADD R152, R164, UR32 ;  /* 0x00000020a4987c36 */ /* 0x000fe20008000000 */
[----:B------:R-:W-:Y:S01]  /*64a0*/  SHF.R.S32.HI R6, RZ, 0x1f, R170 ;  /* 0x0000001fff067819 */ /* 0x000fe200000114aa */
[C---:B------:R-:W-:Y:S01]  /*64b0*/  IMAD.X R177, R5.reuse, 0x1, R134, P4 ;  /* 0x0000000105b17824 */ /* 0x040fe200020e0686 */
[CC--:B------:R-:W-:Y:S01]  /*64c0*/  IADD3 R172, P4, PT, R170.reuse, R132.reuse, RZ ;  /* 0x00000084aaac7210 */ /* 0x0c0fe20007f9e0ff */
[--C-:B------:R-:W-:Y:S01]  /*64d0*/  IMAD.X R175, R5, 0x1, R133.reuse, P2 ;  /* 0x0000000105af7824 */ /* 0x100fe200010e0685 */
[-C--:B------:R-:W-:Y:S01]  /*64e0*/  IADD3 R170, P2, PT, R170, R135.reuse, RZ ;  /* 0x00000087aaaa7210 */ /* 0x080fe20007f5e0ff */
[----:B------:R-:W-:Y:S01]  /*64f0*/  VIADD R156, R152, UR32 ;  /* 0x00000020989c7c36 */ /* 0x000fe20008000000 */
[----:B------:R-:W-:Y:S01]  /*6500*/  SHF.R.S32.HI R4, RZ, 0x1f, R166 ;  /* 0x0000001fff047819 */ /* 0x000fe200000114a6 */
[----:B------:R-:W1:Y:S02]  /*6510*/  @!P1 SYNCS.CCTL.IV [UR11+0x5000] ;  /* 0x00500000ff0099b1 */ /* 0x000e64000800000b */
[----:B-1----:R-:W-:Y:S01]  /*6520*/  BAR.SYNC.DEFER_BLOCKING 0x0 ;  /* 0x0000000000007b1d */ /* 0x002fe20000010000 */
[----:B------:R-:W-:Y:S01]  /*6530*/  IMAD.X R171, R6, 0x1, R133, P2 ;  /* 0x0000000106ab7824 */ /* 0x000fe200010e0685 */
[-C--:B------:R-:W-:Y:S01]  /*6540*/  IADD3 R168, P2, PT, R166, R132.reuse, RZ ;  /* 0x00000084a6a87210 */ /* 0x080fe20007f5e0ff */
[----:B------:R-:W-:Y:S01]  /*6550*/  VIADD R146, R156, UR32 ;  /* 0x000000209c927c36 */ /* 0x000fe20008000000 */
[----:B------:R-:W-:Y:S01]  /*6560*/  SHF.R.S32.HI R5, RZ, 0x1f, R164 ;  /* 0x0000001fff057819 */ /* 0x000fe200000114a4 */
[----:B------:R-:W-:Y:S01]  /*6570*/  IMAD.X R173, R6, 0x1, R134, P4 ;  /* 0x0000000106ad7824 */ /* 0x000fe200020e0686 */
[----:B------:R-:W-:Y:S01]  /*6580*/  SHF.R.S32.HI R136, RZ, 0x1f, R152 ;  /* 0x0000001fff887819 */ /* 0x000fe20000011498 */
[----:B------:R-:W-:Y:S01]  /*6590*/  IMAD.X R169, R4, 0x1, R134, P2 ;  /* 0x0000000104a97824 */ /* 0x000fe200010e0686 */
[----:B------:R-:W-:Y:S01]  /*65a0*/  IADD3 R162, P2, PT, R164, R132, RZ ;  /* 0x00000084a4a27210 */ /* 0x000fe20007f5e0ff */
[----:B------:R-:W-:Y:S01]  /*65b0*/  VIADD R148, R146, UR32 ;  /* 0x0000002092947c36 */ /* 0x000fe20008000000 */
[----:B------:R-:W-:Y:S01]  /*65c0*/  SHF.R.S32.HI R137, RZ, 0x1f, R156 ;  /* 0x0000001fff897819 */ /* 0x000fe2000001149c */
[----:B------:R-:W1:Y:S01]  /*65d0*/  LDCU.64 UR28, c[0x0][0x398] ;  /* 0x00007300ff1c77ac */ /* 0x000e620008000a00 */
[----:B------:R-:W-:Y:S01]  /*65e0*/  IADD3 R166, P4, PT, R166, R135, RZ ;  /* 0x00000087a6a67210 */ /* 0x000fe20007f9e0ff */
[----:B------:R-:W-:-:S02]  /*65f0*/  IMAD.X R163, R5, 0x1, R134, P2 ;  /* 0x0000000105a37824 */ /* 0x000fc400010e0686 */
[----:B------:R-:W-:Y:S01]  /*6600*/  VIADD R140, R148, UR32 ;  /* 0x00000020948c7c36 */ /* 0x000fe20008000000 */
[----:B------:R-:W2:Y:S01]  /*6610*/  LDCU.64 UR26, c[0x0][0x398] ;  /* 0x00007300ff1a77ac */ /* 0x000ea20008000a00 */
[----:B------:R-:W-:Y:S01]  /*6620*/  IMAD.X R167, R4, 0x1, R133, P4 ;  /* 0x0000000104a77824 */ /* 0x000fe200020e0685 */
[----:B------:R-:W-:Y:S01]  /*6630*/  ISETP.GE.AND P4, PT, R2, UR18, PT ;  /* 0x0000001202007c0c */ /* 0x000fe2000bf86270 */
[----:B------:R-:W-:Y:S01]  /*6640*/  VIADD R142, R140, UR32 ;  /* 0x000000208c8e7c36 */ /* 0x000fe20008000000 */
[----:B------:R-:W3:Y:S02]  /*6650*/  LDCU.64 UR22, c[0x0][0x398] ;  /* 0x00007300ff1677ac */ /* 0x000ee40008000a00 */
[----:B------:R-:W-:Y:S01]  /*6660*/  ISETP.LT.AND P4, PT, R0, UR35, !P4 ;  /* 0x0000002300007c0c */ /* 0x000fe2000e781270 */
[----:B------:R-:W-:Y:S01]  /*6670*/  VIADD R182, R142, UR32 ;  /* 0x000000208eb67c36 */ /* 0x000fe20008000000 */
[----:B------:R-:W4:Y:S01]  /*6680*/  @!P1 SYNCS.CCTL.IV [UR11+0x5008] ;  /* 0x00500800ff0099b1 */ /* 0x000f22000800000b */
[----:B------:R-:W-:Y:S01]  /*6690*/  IADD3 R164, P1, PT, R164, R135, RZ ;  /* 0x00000087a4a47210 */ /* 0x000fe20007f3e0ff */
[----:B------:R-:W5:Y:S02]  /*66a0*/  LDCU.64 UR20, c[0x0][0x398] ;  /* 0x00007300ff1477ac */ /* 0x000f640008000a00 */
[----:B------:R-:W-:-:S02]  /*66b0*/  SHF.R.S32.HI R184, RZ, 0x1f, R182 ;  /* 0x0000001fffb87819 */ /* 0x000fc400000114b6 */
[--C-:B------:R-:W-:Y:S01]  /*66c0*/  IMAD.X R165, R5, 0x1, R133.reuse, P1 ;  /* 0x0000000105a57824 */ /* 0x100fe200008e0685 */
[CC--:B------:R-:W-:Y:S01]  /*66d0*/  IADD3 R160, P1, PT, R152.reuse, R132.reuse, RZ ;  /* 0x0000008498a07210 */ /* 0x0c0fe20007f3e0ff */
[----:B------:R-:W0:Y:S01]  /*66e0*/  LDTM.x128 R4, tmem[UR12] ;  /* 0x0000000c000479ee */ /* 0x000e2200083c0000 */
[-C--:B------:R-:W-:Y:S01]  /*66f0*/  IADD3 R152, P2, PT, R152, R135.reuse, RZ ;  /* 0x0000008798987210 */ /* 0x080fe20007f5e0ff */
[----:B------:R-:W-:Y:S01]  /*6700*/  NOP ;  /* 0x0000000000007918 */ /* 0x000fe20000000000 */
[----:B------:R-:W0:Y:S01]  /*6710*/  LDCU.64 UR16, c[0x0][0x398] ;  /* 0x00007300ff1077ac */ /* 0x000e220008000a00 */
[----:B------:R-:W-:Y:S01]  /*6720*/  IMAD.X R161, R136, 0x1, R134, P1 ;  /* 0x0000000188a17824 */ /* 0x000fe200008e0686 */
[-C--:B------:R-:W-:Y:S01]  /*6730*/  IADD3 R158, P1, PT, R156, R132.reuse, RZ ;  /* 0x000000849c9e7210 */ /* 0x080fe20007f3e0ff */
[--C-:B------:R-:W-:Y:S01]  /*6740*/  IMAD.X R153, R136, 0x1, R133.reuse, P2 ;  /* 0x0000000188997824 */ /* 0x100fe200010e0685 */
[-C--:B------:R-:W-:Y:S01]  /*6750*/  IADD3 R156, P2, PT, R156, R135.reuse, RZ ;  /* 0x000000879c9c7210 */ /* 0x080fe20007f5e0ff */
[----:B------:R-:W0:Y:S01]  /*6760*/  LDCU.64 UR12, c[0x0][0x398] ;  /* 0x00007300ff0c77ac */ /* 0x000e220008000a00 */
[----:B------:R-:W-:Y:S01]  /*6770*/  SHF.R.S32.HI R136, RZ, 0x1f, R146 ;  /* 0x0000001fff887819 */ /* 0x000fe20000011492 */
[C---:B------:R-:W-:Y:S01]  /*6780*/  IMAD.X R159, R137.reuse, 0x1, R134, P1 ;  /* 0x00000001899f7824 */ /* 0x040fe200008e0686 */
[CC--:B------:R-:W-:Y:S01]  /*6790*/  IADD3 R154, P1, PT, R146.reuse, R132.reuse, RZ ;  /* 0x00000084929a7210 */ /* 0x0c0fe20007f3e0ff */
[--C-:B------:R-:W-:Y:S01]  /*67a0*/  IMAD.X R157, R137, 0x1, R133.reuse, P2 ;  /* 0x00000001899d7824 */ /* 0x100fe200010e0685 */
[-C--:B------:R-:W-:Y:S01]  /*67b0*/  IADD3 R146, P2, PT, R146, R135.reuse, RZ ;  /* 0x0000008792927210 */ /* 0x080fe20007f5e0ff */
[----:B------:R-:W0:Y:S01]  /*67c0*/  LDCU.64 UR8, c[0x0][0x398] ;  /* 0x00007300ff0877ac */ /* 0x000e220008000a00 */
[----:B------:R-:W-:Y:S01]  /*67d0*/  SHF.R.S32.HI R137, RZ, 0x1f, R148 ;  /* 0x0000001fff897819 */ /* 0x000fe20000011494 */
[----:B------:R-:W-:Y:S01]  /*67e0*/  IMAD.X R155, R136, 0x1, R134, P1 ;  /* 0x00000001889b7824 */ /* 0x000fe200008e0686 */
[-C--:B------:R-:W-:Y:S01]  /*67f0*/  IADD3 R150, P1, PT, R148, R132.reuse, RZ ;  /* 0x0000008494967210 */ /* 0x080fe20007f3e0ff */
[--C-:B------:R-:W-:Y:S01]  /*6800*/  IMAD.X R147, R136, 0x1, R133.reuse, P2 ;  /* 0x0000000188937824 */ /* 0x100fe200010e0685 */
[-C--:B------:R-:W-:Y:S01]  /*6810*/  IADD3 R148, P2, PT, R148, R135.reuse, RZ ;  /* 0x0000008794947210 */ /* 0x080fe20007f5e0ff */
[----:B------:R-:W1:Y:S01]  /*6820*/  LDCU.64 UR4, c[0x0][0x398] ;  /* 0x00007300ff0477ac */ /* 0x000e620008000a00 */
[----:B------:R-:W-:Y:S01]  /*6830*/  SHF.R.S32.HI R136, RZ, 0x1f, R140 ;  /* 0x0000001fff887819 */ /* 0x000fe2000001148c */
[C---:B------:R-:W-:Y:S01]  /*6840*/  IMAD.X R151, R137.reuse, 0x1, R134, P1 ;  /* 0x0000000189977824 */ /* 0x040fe200008e0686 */
[CC--:B------:R-:W-:Y:S01]  /*6850*/  IADD3 R144, P1, PT, R140.reuse, R132.reuse, RZ ;  /* 0x000000848c907210 */ /* 0x0c0fe20007f3e0ff */
[--C-:B------:R-:W-:Y:S01]  /*6860*/  IMAD.X R149, R137, 0x1, R133.reuse, P2 ;  /* 0x0000000189957824 */ /* 0x100fe200010e0685 */
[----:B------:R-:W-:Y:S01]  /*6870*/  IADD3 R140, P2, PT, R140, R135, RZ ;  /* 0x000000878c8c7210 */ /* 0x000fe20007f5e0ff */
[----:B------:R-:W1:Y:S01]  /*6880*/  LDCU UR11, c[0x0][0x398] ;  /* 0x00007300ff0b77ac */ /* 0x000e620008000800 */
[----:B------:R-:W-:Y:S01]  /*6890*/  SHF.R.S32.HI R137, RZ, 0x1f, R142 ;  /* 0x0000001fff897819 */ /* 0x000fe2000001148e */
[----:B------:R-:W-:Y:S01]  /*68a0*/  IMAD.X R145, R136, 0x1, R134, P1 ;  /* 0x0000000188917824 */ /* 0x000fe200008e0686 */
[----:B------:R-:W-:Y:S01]  /*68b0*/  ISETP.GE.AND P1, PT, R0, UR19, PT ;  /* 0x0000001300007c0c */ /* 0x000fe2000bf26270 */
[----:B------:R-:W-:Y:S01]  /*68c0*/  IMAD.X R141, R136, 0x1, R133, P2 ;  /* 0x00000001888d7824 */ /* 0x000fe200010e0685 */
[----:B------:R-:W-:-:S02]  /*68d0*/  IADD3 R138, P2, PT, R142, R132, RZ ;  /* 0x000000848e8a7210 */ /* 0x000fc40007f5e0ff */
[----:B------:R-:W-:Y:S01]  /*68e0*/  ISETP.LT.AND P1, PT, R3, UR6, !P1 ;  /* 0x0000000603007c0c */ /* 0x000fe2000cf21270 */
[----:B------:R-:W1:Y:S01]  /*68f0*/  LDCU UR6, c[0x0][0x398] ;  /* 0x00007300ff0677ac */ /* 0x000e620008000800 */
[----:B0-----:R-:W-:Y:S01]  /*6900*/  F2FP.SATFINITE.E4M3.F32.PACK_AB_MERGE_C R5, R5, R4, RZ ;  /* 0x000000040505723e */ /* 0x001fe200048070ff */
[----:B------:R-:W-:Y:S01]  /*6910*/  IMAD.X R139, R137, 0x1, R134, P2 ;  /* 0x00000001898b7824 */ /* 0x000fe200010e0686 */
[----:B------:R-:W-:Y:S01]  /*6920*/  IADD3 R142, P2, PT, R142, R135, RZ ;  /* 0x000000878e8e7210 */ /* 0x000fe20007f5e0ff */
[----:B------:R-:W-:Y:S01]  /*6930*/  VIADD R4, R0, 0x6 ;  /* 0x0000000600047836 */ /* 0x000fe20000000000 */
[----:B------:R-:W-:Y:S01]  /*6940*/  F2FP.SATFINITE.E4M3.F32.PACK_AB_MERGE_C R7, R7, R6, RZ ;  /* 0x000000060707723e */ /* 0x000fe200048070ff */
[----:B------:R0:W-:Y:S01]  /*6950*/  @P4 STG.E.U8 desc[UR24][R178.64], R5 ;  /* 0x00000005b2004986 */ /* 0x0001e2000c101118 */
[----:B------:R-:W-:Y:S01]  /*6960*/  ISETP.LT.AND P4, PT, R2, UR14, !P3 ;  /* 0x0000000e02007c0c */ /* 0x000fe2000df81270 */
[----:B------:R-:W-:Y:S01]  /*6970*/  IMAD.X R143, R137, 0x1, R133, P2 ;  /* 0x00000001898f7824 */ /* 0x000fe200010e0685 */
[----:B------:R-:W-:Y:S01]  /*6980*/  IADD3 R136, P2, PT, R182, R132, RZ ;  /* 0x00000084b6887210 */ /* 0x000fe20007f5e0ff */
[----:B------:R-:W3:Y:S01]  /*6990*/  LDCU UR14, c[0x0][0x398] ;  /* 0x00007300ff0e77ac */ /* 0x000ee20008000800 */
[----:B------:R-:W-:-:S02]  /*69a0*/  ISETP.LT.AND P3, PT, R3, UR30, !P3 ;  /* 0x0000001e03007c0c */ /* 0x000fc4000df61270 */
[----:B------:R-:W-:Y:S01]  /*69b0*/  F2FP.SATFINITE.E4M3.F32.PACK_AB_MERGE_C R71, R71, R70, RZ ;  /* 0x000000464747723e */ /* 0x000fe200048070ff */
[----:B------:R-:W-:Y:S01]  /*69c0*/  IMAD.X R137, R184, 0x1, R134, P2 ;  /* 0x00000001b8897824 */ /* 0x000fe200010e0686 */
[----:B------:R-:W-:Y:S02]  /*69d0*/  ISETP.GE.AND P2, PT, R183, UR19, PT ;  /* 0x00000013b7007c0c */ /* 0x000fe4000bf46270 */
[----:B------:R-:W-:Y:S02]  /*69e0*/  F2FP.SATFINITE.E4M3.F32.PACK_AB_MERGE_C R183, R69, R68, RZ ;  /* 0x0000004445b7723e */ /* 0x000fe400048070ff */
[----:B------:R-:W-:Y:S02]  /*69f0*/  PRMT R69, R5, 0x9910, RZ ;  /* 0x0000991005457816 */ /* 0x000fe400000000ff */
[----:B------:R-:W-:Y:S01]  /*6a00*/  PRMT R68, R183, 0x9910, RZ ;  /* 0x00009910b7447816 */ /* 0x000fe200000000ff */
[----:B------:R-:W-:Y:S01]  /*6a10*/  @P1 STG.E.U8 desc[UR24][R180.64], R183 ;  /* 0x000000b7b4001986 */ /* 0x000fe2000c101118 */
[----:B-1----:R-:W-:-:S02]  /*6a20*/  ISETP.LT.AND P1, PT, R2, UR28, !P0 ;  /* 0x0000001c02007c0c */ /* 0x002fc4000c721270 */
[----:B------:R-:W-:Y:S01]  /*6a30*/  SHF.R.S32.HI R69, RZ, 0x8, R69 ;  /* 0x00000008ff457819 */ /* 0x000fe20000011445 */
[----:B0-----:R-:W-:Y:S01]  /*6a40*/  IMAD.MOV.U32 R5, RZ, RZ, R68 ;  /* 0x000000ffff057224 */ /* 0x001fe200078e0044 */
[----:B--2---:R-:W-:Y:S01]  /*6a50*/  ISETP.LT.AND P0, PT, R3, UR26, !P0 ;  /* 0x0000001a03007c0c */ /* 0x004fe2000c701270 */
[----:B------:R-:W-:Y:S01]  /*6a60*/  VIADD R68, R0, 0xa ;  /* 0x0000000a00447836 */ /* 0x000fe20000000000 */
[----:B------:R-:W-:Y:S01]  /*6a70*/  PRMT R6, R71, 0x9910, RZ ;  /* 0x0000991047067816 */ /* 0x000fe200000000ff */
[----:B------:R-:W-:Y:S01]  /*6a80*/  @P4 STG.E.U8 desc[UR24][R176.64], R69 ;  /* 0x00000045b0004986 */ /* 0x000fe2000c101118 */
[----:B------:R-:W-:Y:S02]  /*6a90*/  SHF.R.S32.HI R5, RZ, 0x8, R5 ;  /* 0x00000008ff057819 */ /* 0x000fe40000011405 */
[----:B------:R-:W-:Y:S01]  /*6aa0*/  ISETP.GE.AND P4, PT, R4, UR19, PT ;  /* 0x0000001304007c0c */ /* 0x000fe2000bf86270 */
[----:B------:R-:W-:Y:S01]  /*6ab0*/  VIADD R4, R0, 0x7 ;  /* 0x0000000700047836 */ /* 0x000fe20000000000 */
[----:B------:R-:W-:Y:S01]  /*6ac0*/  F2FP.SATFINITE.E4M3.F32.PACK_AB_MERGE_C R9, R9, R8, RZ ;  /* 0x000000080909723e */ /* 0x000fe200048070ff */
[----:B------:R0:W-:Y:S01]  /*6ad0*/  @P3 STG.E.U8 desc[UR24][R174.64], R5 ;  /* 0x00000005ae003986 */ /* 0x0001e2000c101118 */
[----:B------:R-:W-:Y:S01]  /*6ae0*/  F2FP.SATFINITE.E4M3.F32.PACK_AB_MERGE_C R73, R73, R72, RZ ;  /* 0x000000484949723e */ /* 0x000fe200048070ff */
[----:B------:R-:W-:Y:S01]  /*6af0*/  VIADD R8, R182, UR32 ;  /* 0x00000020b6087c36 */ /* 0x000fe20008000000 */
[----:B------:R-:W-:Y:S01]  /*6b00*/  ISETP.GE.AND P3, PT, R4, UR19, PT ;  /* 0x0000001304007c0c */ /* 0x000fe2000bf66270 */
[----:B------:R1:W-:Y:S01]  /*6b10*/  @P1 STG.E.U8 desc[UR24][R172.64], R7 ;  /* 0x00000007ac001986 */ /* 0x0003e2000c101118 */
[----:B---3--:R-:W-:-:S02]  /*6b20*/  ISETP.LT.AND P1, PT, R2, UR22, !P6 ;  /* 0x0000001602007c0c */ /* 0x008fc4000f721270 */
[----:B------:R-:W-:Y:S01]  /*6b30*/  PRMT R4, R7, 0x9910, RZ ;  /* 0x0000991007047816 */ /* 0x000fe200000000ff */
[----:B------:R-:W-:Y:S01]  /*6b40*/  @P0 STG.E.U8 desc[UR24][R170.64], R71 ;  /* 0x00000047aa000986 */ /* 0x000fe2000c101118 */
[C---:B-----5:R-:W-:Y:S02]  /*6b50*/  ISETP.LT.AND P6, PT, R3.reuse, UR20, !P6 ;  /* 0x0000001403007c0c */ /* 0x060fe4000f7c1270 */
[----:B------:R-:W-:Y:S02]  /*6b60*/  ISETP.LT.AND P0, PT, R2, UR16, !P5 ;  /* 0x0000001002007c0c */ /* 0x000fe4000ef01270 */
[----:B------:R-:W-:Y:S01]  /*6b70*/  ISETP.LT.AND P5, PT, R3, UR12, !P5 ;  /* 0x0000000c03007c0c */ /* 0x000fe2000efa1270 */
[----:B------:R-:W2:Y:S01]  /*6b80*/  LDCU UR12, c[0x0][0x398] ;  /* 0x00007300ff0c77ac */ /* 0x000ea20008000800 */
[----:B0-----:R-:W-:Y:S01]  /*6b90*/  SHF.R.S32.HI R5, RZ, 0x8, R4 ;  /* 0x00000008ff057819 */ /* 0x001fe20000011404 */
[----:B-1----:R-:W-:Y:S01]  /*6ba0*/  IMAD.MOV.U32 R7, RZ, RZ, R6 ;  /* 0x000000ffff077224 */ /* 0x002fe200078e0006 */
[----:B------:R-:W-:Y:S01]  /*6bb0*/  SHF.R.S32.HI R70, RZ, 0x1f, R8 ;  /* 0x0000001fff467819 */ /* 0x000fe20000011408 */
[----:B------:R-:W-:Y:S01]  /*6bc0*/  VIADD R4, R0, 0x8 ;  /* 0x0000000800047836 */ /* 0x000fe20000000000 */
[----:B------:R-:W-:Y:S01]  /*6bd0*/  PRMT R69, R9, 0x9910, RZ ;  /* 0x0000991009457816 */ /* 0x000fe200000000ff */
[----:B------:R0:W-:Y:S01]  /*6be0*/  @P1 STG.E.U8 desc[UR24][R168.64], R5 ;  /* 0x00000005a8001986 */ /* 0x0001e2000c101118 */
[----:B------:R-:W-:-:S02]  /*6bf0*/  SHF.R.S32.HI R7, RZ, 0x8, R7 ;  /* 0x00000008ff077819 */ /* 0x000fc40000011407 */
[----:B------:R-:W-:Y:S01]  /*6c00*/  ISETP.GE.AND P1, PT, R4, UR19, PT ;  /* 0x0000001304007c0c */ /* 0x000fe2000bf26270 */
[----:B------:R-:W-:Y:S01]  /*6c10*/  VIADD R4, R0, 0x9 ;  /* 0x0000000900047836 */ /* 0x000fe20000000000 */
[----:B------:R-:W-:Y:S01]  /*6c20*/  SHF.R.S32.HI R69, RZ, 0x8, R69 ;  /* 0x00000008ff457819 */ /* 0x000fe20000011445 */
[----:B------:R-:W-:Y:S01]  /*6c30*/  @P6 STG.E.U8 desc[UR24][R166.64], R7 ;  /* 0x00000007a6006986 */ /* 0x000fe2000c101118 */
[----:B------:R-:W-:Y:S01]  /*6c40*/  ISETP.LT.AND P6, PT, R2, UR8, !P2 ;  /* 0x0000000802007c0c */ /* 0x000fe2000d7c1270 */
[----:B------:R-:W1:Y:S01]  /*6c50*/  LDCU UR8, c[0x0][0x398] ;  /* 0x00007300ff0877ac */ /* 0x000e620008000800 */
[----:B------:R-:W-:Y:S01]  /*6c60*/  ISETP.LT.AND P2, PT, R3, UR4, !P2 ;  /* 0x0000000403007c0c */ /* 0x000fe2000d741270 */
[----:B------:R3:W-:Y:S01]  /*6c70*/  @P0 STG.E.U8 desc[UR24][R162.64], R9 ;  /* 0x00000009a2000986 */ /* 0x0007e2000c101118 */
[----:B------:R-:W-:Y:S01]  /*6c80*/  ISETP.GE.AND P0, PT, R4, UR19, PT ;  /* 0x0000001304007c0c */ /* 0x000fe2000bf06270 */
[----:B------:R-:W5:Y:S01]  /*6c90*/  LDCU UR4, c[0x0][0x398] ;  /* 0x00007300ff0477ac */ /* 0x000f620008000800 */
[----:B------:R-:W-:Y:S01]  /*6ca0*/  F2FP.SATFINITE.E4M3.F32.PACK_AB_MERGE_C R11, R11, R10, RZ ;  /* 0x0000000a0b0b723e */ /* 0x000fe200048070ff */
[----:B------:R-:W-:Y:S01]  /*6cb0*/  @P5 STG.E.U8 desc[UR24][R164.64], R73 ;  /* 0x00000049a4005986 */ /* 0x000fe2000c101118 */
[----:B------:R-:W-:Y:S01]  /*6cc0*/  IADD3 R4, P5, PT, R182, R135, RZ ;  /* 0x00000087b6047210 */ /* 0x000fe20007fbe0ff */
[----:B------:R-:W-:Y:S01]  /*6cd0*/  VIADD R10, R0, 0xb ;  /* 0x0000000b000a7836 */ /* 0x000fe20000000000 */
[----:B------:R-:W-:-:S02]  /*6ce0*/  F2FP.SATFINITE.E4M3.F32.PACK_AB_MERGE_C R75, R75, R74, RZ ;  /* 0x0000004a4b4b723e */ /* 0x000fc400048070ff */
[----:B------:R-:W-:Y:S01]  /*6cf0*/  F2FP.SATFINITE.E4M3.F32.PACK_AB_MERGE_C R13, R13, R12, RZ ;  /* 0x0000000c0d0d723e */ /* 0x000fe200048070ff */
[----:B0-----:R-:W-:Y:S01]  /*6d00*/  IMAD.X R5, R184, 0x1, R133, P5 ;  /* 0x00000001b8057824 */ /* 0x001fe200028e0685 */
[----:B------:R-:W-:Y:S01]  /*6d10*/  IADD3 R6, P5, PT, R8, R132, RZ ;  /* 0x0000008408067210 */ /* 0x000fe20007fbe0ff */
[----:B------:R0:W-:Y:S01]  /*6d20*/  @P6 STG.E.U8 desc[UR24][R160.64], R69 ;  /* 0x00000045a0006986 */ /* 0x0001e2000c101118 */
[----:B---3--:R-:W-:Y:S01]  /*6d30*/  PRMT R9, R73, 0x9910, RZ ;  /* 0x0000991049097816 */ /* 0x008fe200000000ff */
[----:B------:R-:W-:Y:S01]  /*6d40*/  VIADD R12, R0, 0xe ;  /* 0x0000000e000c7836 */ /* 0x000fe20000000000 */
[----:B------:R-:W-:Y:S01]  /*6d50*/  ISETP.GE.AND P6, PT, R68, UR19, PT ;  /* 0x0000001344007c0c */ /* 0x000fe2000bfc6270 */
[----:B------:R-:W-:Y:S01]  /*6d60*/  IMAD.X R7, R70, 0x1, R134, P5 ;  /* 0x0000000146077824 */ /* 0x000fe200028e0686 */
[----:B------:R-:W-:Y:S02]  /*6d70*/  ISETP.LT.AND P5, PT, R2, UR34, !P4 ;  /* 0x0000002202007c0c */ /* 0x000fe4000e7a1270 */
[----:B------:R-:W-:-:S02]  /*6d80*/  SHF.R.S32.HI R9, RZ, 0x8, R9 ;  /* 0x00000008ff097819 */ /* 0x000fc40000011409 */
[----:B------:R-:W-:Y:S01]  /*6d90*/  ISETP.LT.AND P4, PT, R3, UR6, !P4 ;  /* 0x0000000603007c0c */ /* 0x000fe2000e781270 */
[----:B------:R-:W3:Y:S01]  /*6da0*/  LDCU UR6, c[0x0][0x398] ;  /* 0x00007300ff0677ac */ /* 0x000ee20008000800 */
[----:B------:R-:W-:Y:S01]  /*6db0*/  PRMT R68, R11, 0x9910, RZ ;  /* 0x000099100b447816 */ /* 0x000fe200000000ff */
[----:B------:R2:W-:Y:S01]  /*6dc0*/  @P2 STG.E.U8 desc[UR24][R152.64], R9 ;  /* 0x0000000998002986 */ /* 0x0005e2000c101118 */
[----:B-1----:R-:W-:Y:S01]  /*6dd0*/  ISETP.LT.AND P2, PT, R2, UR8, !P3 ;  /* 0x0000000802007c0c */ /* 0x002fe2000df41270 */
[----:B------:R-:W1:Y:S01]  /*6de0*/  LDCU UR8, c[0x0][0x398] ;  /* 0x00007300ff0877ac */ /* 0x000e620008000800 */
[----:B0-----:R-:W-:Y:S02]  /*6df0*/  PRMT R69, R75, 0x9910, RZ ;  /* 0x000099104b457816 */ /* 0x001fe400000000ff */
[----:B-----5:R-:W-:Y:S01]  /*6e00*/  ISETP.LT.AND P3, PT, R3, UR4, !P3 ;  /* 0x0000000403007c0c */ /* 0x020fe2000df61270 */
[----:B------:R0:W-:Y:S01]  /*6e10*/  @P5 STG.E.U8 desc[UR24][R158.64], R11 ;  /* 0x0000000b9e005986 */ /* 0x0001e2000c101118 */
[----:B------:R-:W-:Y:S01]  /*6e20*/  ISETP.GE.AND P5, PT, R10, UR19, PT ;  /* 0x000000130a007c0c */ /* 0x000fe2000bfa6270 */
[----:B------:R-:W-:Y:S01]  /*6e30*/  IMAD.MOV.U32 R10, RZ, RZ, R68 ;  /* 0x000000ffff0a7224 */ /* 0x000fe200078e0044 */
[----:B------:R-:W5:Y:S01]  /*6e40*/  LDCU UR4, c[0x0][0x398] ;  /* 0x00007300ff0477ac */ /* 0x000f620008000800 */
[----:B------:R-:W-:Y:S01]  /*6e50*/  @P4 STG.E.U8 desc[UR24][R156.64], R75 ;  /* 0x0000004b9c004986 */ /* 0x000fe2000c101118 */
[----:B------:R-:W-:Y:S01]  /*6e60*/  ISETP.LT.AND P4, PT, R2, UR11, !P1 ;  /* 0x0000000b02007c0c */ /* 0x000fe2000cf81270 */
[C---:B------:R-:W-:Y:S01]  /*6e70*/  VIADD R68, R0.reuse, 0xc ;  /* 0x0000000c00447836 */ /* 0x040fe20000000000 */
[----:B--2---:R-:W-:Y:S01]  /*6e80*/  SHF.R.S32.HI R9, RZ, 0x8, R10 ;  /* 0x00000008ff097819 */ /* 0x004fe2000001140a */
[----:B------:R-:W-:Y:S01]  /*6e90*/  IMAD.MOV.U32 R10, RZ, RZ, R69 ;  /* 0x000000ffff0a7224 */ /* 0x000fe200078e0045 */
[----:B------:R-:W-:Y:S01]  /*6ea0*/  PRMT R69, R13, 0x9910, RZ ;  /* 0x000099100d457816 */ /* 0x000fe200000000ff */
[----:B------:R-:W2:Y:S01]  /*6eb0*/  LDCU UR11, c[0x0][0x398] ;  /* 0x00007300ff0b77ac */ /* 0x000ea20008000800 */
[----:B---3--:R-:W-:Y:S01]  /*6ec0*/  ISETP.LT.AND P1, PT, R3, UR6, !P1 ;  /* 0x0000000603007c0c */ /* 0x008fe2000cf21270 */
[----:B------:R-:W-:Y:S01]  /*6ed0*/  @P2 STG.E.U8 desc[UR24][R154.64], R9 ;  /* 0x000000099a002986 */ /* 0x000fe2000c101118 */
[----:B0-----:R-:W-:Y:S01]  /*6ee0*/  SHF.R.S32.HI R11, RZ, 0x8, R10 ;  /* 0x00000008ff0b7819 */ /* 0x001fe2000001140a */
[----:B------:R-:W0:Y:S01]  /*6ef0*/  LDCU UR6, c[0x0][0x398] ;  /* 0x00007300ff0677ac */ /* 0x000e220008000800 */
[----:B------:R-:W-:Y:S01]  /*6f00*/  F2FP.SATFINITE.E4M3.F32.PACK_AB_MERGE_C R77, R77, R76, RZ ;  /* 0x0000004c4d4d723e */ /* 0x000fe200048070ff */
[----:B------:R-:W-:Y:S01]  /*6f10*/  VIADD R10, R0, 0xd ;  /* 0x0000000d000a7836 */ /* 0x000fe20000000000 */
[----:B------:R-:W-:Y:S01]  /*6f20*/  SHF.R.S32.HI R69, RZ, 0x8, R69 ;  /* 0x00000008ff457819 */ /* 0x000fe20000011445 */
[----:B------:R-:W-:Y:S01]  /*6f30*/  @P3 STG.E.U8 desc[UR24][R146.64], R11 ;  /* 0x0000000b92003986 */ /* 0x000fe2000c101118 */
[----:B-1----:R-:W-:Y:S01]  /*6f40*/  ISETP.LT.AND P3, PT, R2, UR8, !P0 ;  /* 0x0000000802007c0c */ /* 0x002fe2000c761270 */
[----:B------:R-:W1:Y:S01]  /*6f50*/  LDCU UR8, c[0x0][0x398] ;  /* 0x00007300ff0877ac */ /* 0x000e620008000800 */
[----:B-----5:R-:W-:Y:S01]  /*6f60*/  ISETP.LT.AND P0, PT, R3, UR4, !P0 ;  /* 0x0000000403007c0c */ /* 0x020fe2000c701270 */
[----:B------:R3:W-:Y:S01]  /*6f70*/  @P4 STG.E.U8 desc[UR24][R150.64], R13 ;  /* 0x0000000d96004986 */ /* 0x0007e2000c101118 */
[----:B------:R-:W-:Y:S01]  /*6f80*/  ISETP.GE.AND P2, PT, R68, UR19, PT ;  /* 0x0000001344007c0c */ /* 0x000fe2000bf46270 */
[----:B------:R-:W5:Y:S01]  /*6f90*/  LDCU UR4, c[0x0][0x398] ;  /* 0x00007300ff0477ac */ /* 0x000f620008000800 */
[C---:B------:R-:W-:Y:S01]  /*6fa0*/  VIADD R68, R8.reuse, UR32 ;  /* 0x0000002008447c36 */ /* 0x040fe20008000000 */
[----:B------:R-:W-:Y:S01]  /*6fb0*/  @P1 STG.E.U8 desc[UR24][R148.64], R77 ;  /* 0x0000004d94001986 */ /* 0x000fe2000c101118 */
[----:B------:R-:W-:-:S02]  /*6fc0*/  IADD3 R8, P1, PT, R8, R135, RZ ;  /* 0x0000008708087210 */ /* 0x000fc40007f3e0ff */
[----:B------:R-:W-:Y:S01]  /*6fd0*/  F2FP.SATFINITE.E4M3.F32.PACK_AB_MERGE_C R15, R15, R14, RZ ;  /* 0x0000000e0f0f723e */ /* 0x000fe200048070ff */
[----:B------:R-:W-:Y:S01]  /*6fe0*/  VIADD R14, R0, 0x11 ;  /* 0x00000011000e7836 */ /* 0x000fe20000000000 */
[----:B------:R-:W-:Y:S01]  /*6ff0*/  ISETP.GE.AND P4, PT, R10, UR19, PT ;  /* 0x000000130a007c0c */ /* 0x000fe2000bf86270 */
[----:B------:R2:W-:Y:S01]  /*7000*/  @P3 STG.E.U8 desc[UR24][R144.64], R69 ;  /* 0x0000004590003986 */ /* 0x0005e2000c101118 */
[----:B0-----:R-:W-:Y:S01]  /*7010*/  ISETP.LT.AND P3, PT, R2, UR6, !P6 ;  /* 0x0000000602007c0c */ /* 0x001fe2000f761270 */
[----:B------:R-:W0:Y:S01]  /*7020*/  LDCU UR6, c[0x0][0x398] ;  /* 0x00007300ff0677ac */ /* 0x000e220008000800 */
[----:B---3--:R-:W-:Y:S01]  /*7030*/  PRMT R13, R77, 0x9910, RZ ;  /* 0x000099104d0d7816 */ /* 0x008fe200000000ff */
[----:B------:R-:W-:Y:S01]  /*7040*/  IMAD.X R9, R70, 0x1, R133, P1 ;  /* 0x0000000146097824 */ /* 0x000fe200008e0685 */
[----:B------:R-:W-:Y:S02]  /*7050*/  F2FP.SATFINITE.E4M3.F32.PACK_AB_MERGE_C R79, R79, R78, RZ ;  /* 0x0000004e4f4f723e */ /* 0x000fe400048070ff */
[----:B-1----:R-:W-:Y:S01]  /*7060*/  ISETP.LT.AND P6, PT, R3, UR8, !P6 ;  /* 0x0000000803007c0c */ /* 0x002fe2000f7c1270 */
[----:B------:R-:W1:Y:S01]  /*7070*/  LDCU UR8, c[0x0][0x398] ;  /* 0x00007300ff0877ac */ /* 0x000e620008000800 */
[----:B------:R-:W-:-:S02]  /*7080*/  SHF.R.S32.HI R13, RZ, 0x8, R13 ;  /* 0x00000008ff0d7819 */ /* 0x000fc4000001140d */
[----:B------:R-:W-:Y:S02]  /*7090*/  SHF.R.S32.HI R71, RZ, 0x1f, R68 ;  /* 0x0000001fff477819 */ /* 0x000fe40000011444 */
[----:B------:R-:W-:Y:S01]  /*70a0*/  IADD3 R10, P1, PT, R68, R132, RZ ;  /* 0x00000084440a7210 */ /* 0x000fe20007f3e0ff */
[----:B------:R3:W-:Y:S01]  /*70b0*/  @P0 STG.E.U8 desc[UR24][R140.64], R13 ;  /* 0x0000000d8c000986 */ /* 0x0007e2000c101118 */
[----:B--2---:R-:W-:Y:S02]  /*70c0*/  PRMT R69, R15, 0x9910, RZ ;  /* 0x000099100f457816 */ /* 0x004fe400000000ff */
[----:B------:R-:W-:Y:S01]  /*70d0*/  F2FP.SATFINITE.E4M3.F32.PACK_AB_MERGE_C R17, R17, R16, RZ ;  /* 0x000000101111723e */ /* 0x000fe200048070ff */
[----:B------:R2:W-:Y:S01]  /*70e0*/  @P3 STG.E.U8 desc[UR24][R138.64], R15 ;  /* 0x0000000f8a003986 */ /* 0x0005e2000c101118 */
[----:B------:R-:W-:Y:S01]  /*70f0*/  ISETP.LT.AND P3, PT, R2, UR11, !P5 ;  /* 0x0000000b02007c0c */ /* 0x000fe2000ef61270 */
[----:B------:R-:W-:Y:S01]  /*7100*/  IMAD.X R11, R71, 0x1, R134, P1 ;  /* 0x00000001470b7824 */ /* 0x000fe200008e0686 */
[----:B-----5:R-:W-:Y:S01]  /*7110*/  ISETP.LT.AND P5, PT, R3, UR4, !P5 ;  /* 0x0000000403007c0c */ /* 0x020fe2000efa1270 */
[----:B------:R-:W-:Y:S01]  /*7120*/  @P6 STG.E.U8 desc[UR24][R142.64], R79 ;  /* 0x0000004f8e006986 */ /* 0x000fe2000c101118 */
[----:B------:R-:W-:Y:S01]  /*7130*/  ISETP.GE.AND P1, PT, R12, UR19, PT ;  /* 0x000000130c007c0c */ /* 0x000fe2000bf26270 */
[----:B------:R-:W-:Y:S01]  /*7140*/  VIADD R12, R0, 0xf ;  /* 0x0000000f000c7836 */ /* 0x000fe20000000000 */
[----:B------:R-:W5:Y:S01]  /*7150*/  LDCU UR11, c[0x0][0x398] ;  /* 0x00007300ff0b77ac */ /* 0x000f620008000800 */
[----:B---3--:R-:W-:-:S02]  /*7160*/  PRMT R13, R79, 0x9910, RZ ;  /* 0x000099104f0d7816 */ /* 0x008fc400000000ff */
[----:B0-----:R-:W-:Y:S01]  /*7170*/  ISETP.LT.AND P6, PT, R2, UR6, !P2 ;  /* 0x0000000602007c0c */ /* 0x001fe2000d7c1270 */
[----:B------:R-:W0:Y:S01]  /*7180*/  LDCU UR4, c[0x0][0x39c] ;  /* 0x00007380ff0477ac */ /* 0x000e220008000800 */
[----:B------:R-:W-:Y:S01]  /*7190*/  ISETP.GE.AND P0, PT, R12, UR19, PT ;  /* 0x000000130c007c0c */ /* 0x000fe2000bf06270 */
[----:B--2---:R-:W-:Y:S01]  /*71a0*/  IMAD.MOV.U32 R15, RZ, RZ, R13 ;  /* 0x000000ffff0f7224 */ /* 0x004fe200078e000d */
[----:B------:R-:W-:Y:S01]  /*71b0*/  SHF.R.S32.HI R69, RZ, 0x8, R69 ;  /* 0x00000008ff457819 */ /* 0x000fe20000011445 */
[----:B------:R-:W-:Y:S01]  /*71c0*/  VIADD R12, R0, 0x10 ;  /* 0x00000010000c7836 */ /* 0x000fe20000000000 */
[----:B------:R-:W2:Y:S01]  /*71d0*/  LDCU UR6, c[0x0][0x398] ;  /* 0x00007300ff0677ac */ /* 0x000ea20008000800 */
[----:B------:R-:W-:Y:S02]  /*71e0*/  PRMT R16, R17, 0x9910, RZ ;  /* 0x0000991011107816 */ /* 0x000fe400000000ff */
[----:B------:R-:W-:Y:S01]  /*71f0*/  SHF.R.S32.HI R15, RZ, 0x8, R15 ;  /* 0x00000008ff0f7819 */ /* 0x000fe2000001140f */
[----:B------:R-:W-:Y:S01]  /*7200*/  @P3 STG.E.U8 desc[UR24][R136.64], R69 ;  /* 0x0000004588003986 */ /* 0x000fe2000c101118 */
[----:B------:R-:W-:-:S02]  /*7210*/  ISETP.GE.AND P3, PT, R12, UR19, PT ;  /* 0x000000130c007c0c */ /* 0x000fc4000bf66270 */
[----:B------:R-:W-:Y:S01]  /*7220*/  F2FP.SATFINITE.E4M3.F32.PACK_AB_MERGE_C R81, R81, R80, RZ ;  /* 0x000000505151723e */ /* 0x000fe200048070ff */
[----:B------:R3:W-:Y:S01]  /*7230*/  @P5 STG.E.U8 desc[UR24][R4.64], R15 ;  /* 0x0000000f04005986 */ /* 0x0007e2000c101118 */
[C---:B------:R-:W-:Y:S01]  /*7240*/  IADD3 R12, P5, PT, R68.reuse, R135, RZ ;  /* 0x00000087440c7210 */ /* 0x040fe20007fbe0ff */
[----:B------:R-:W-:Y:S01]  /*7250*/  VIADD R68, R68, UR32 ;  /* 0x0000002044447c36 */ /* 0x000fe20008000000 */
[----:B------:R-:W-:Y:S01]  /*7260*/  F2FP.SATFINITE.E4M3.F32.PACK_AB_MERGE_C R19, R19, R18, RZ ;  /* 0x000000121313723e */ /* 0x000fe200048070ff */
[----:B------:R2:W-:Y:S01]  /*7270*/  @P6 STG.E.U8 desc[UR24][R6.64], R17 ;  /* 0x0000001106006986 */ /* 0x0005e2000c101118 */
[----:B-1----:R-:W-:Y:S01]  /*7280*/  ISETP.LT.AND P6, PT, R3, UR8, !P2 ;  /* 0x0000000803007c0c */ /* 0x002fe2000d7c1270 */
[----:B------:R-:W1:Y:S01]  /*7290*/  LDCU UR8, c[0x0][0x398] ;  /* 0x00007300ff0877ac */ /* 0x000e620008000800 */
[----:B------:R-:W-:Y:S01]  /*72a0*/  IMAD.X R13, R71, 0x1, R133, P5 ;  /* 0x00000001470d7824 */ /* 0x000fe200028e0685 */
[----:B-----5:R-:W-:Y:S02]  /*72b0*/  ISETP.LT.AND P5, PT, R2, UR11, !P4 ;  /* 0x0000000b02007c0c */ /* 0x020fe4000e7a1270 */
[----:B0-----:R-:W-:Y:S01]  /*72c0*/  ISETP.GE.AND P2, PT, R14, UR4, PT ;  /* 0x000000040e007c0c */ /* 0x001fe2000bf46270 */
[----:B------:R-:W0:Y:S01]  /*72d0*/  LDCU UR4, c[0x0][0x39c] ;  /* 0x00007380ff0477ac */ /* 0x000e220008000800 */
[----:B------:R-:W-:Y:S01]  /*72e0*/  ISETP.LT.AND P4, PT, R3, UR12, !P4 ;  /* 0x0000000c03007c0c */ /* 0x000fe2000e781270 */
[----:B---3--:R-:W-:Y:S01]  /*72f0*/  IMAD.MOV.U32 R4, RZ, RZ, R16 ;  /* 0x000000ffff047224 */ /* 0x008fe200078e0010 */
[----:B------:R-:W-:Y:S01]  /*7300*/  PRMT R15, R81, 0x9910, RZ ;  /* 0x00009910510f7816 */ /* 0x000fe200000000ff */
[----:B------:R-:W3:Y:S01]  /*7310*/  LDCU UR11, c[0x0][0x398] ;  /* 0x00007300ff0b77ac */ /* 0x000ee20008000800 */
[----:B------:R-:W-:-:S02]  /*7320*/  SHF.R.S32.HI R14, RZ, 0x1f, R68 ;  /* 0x0000001fff0e7819 */ /* 0x000fc40000011444 */
[----:B--2---:R-:W-:Y:S01]  /*7330*/  SHF.R.S32.HI R7, RZ, 0x8, R4 ;  /* 0x00000008ff077819 */ /* 0x004fe20000011404 */
[----:B------:R2:W-:Y:S01]  /*7340*/  @P6 STG.E.U8 desc[UR24][R8.64], R81 ;  /* 0x0000005108006986 */ /* 0x0005e2000c101118 */
[----:B------:R-:W-:Y:S01]  /*7350*/  SHF.R.S32.HI R15, RZ, 0x8, R15 ;  /* 0x00000008ff0f7819 */ /* 0x000fe2000001140f */
[----:B------:R-:W5:Y:S01]  /*7360*/  LDCU UR12, c[0x0][0x398] ;  /* 0x00007300ff0c77ac */ /* 0x000f620008000800 */
[----:B------:R-:W-:Y:S01]  /*7370*/  IADD3 R4, P6, PT, R68, R132, RZ ;  /* 0x0000008444047210 */ /* 0x000fe20007fde0ff */
[----:B------:R0:W-:Y:S01]  /*7380*/  @P5 STG.E.U8 desc[UR24][R10.64], R7 ;  /* 0x000000070a005986 */ /* 0x0001e2000c101118 */
[----:B------:R-:W-:Y:S01]  /*7390*/  ISETP.LT.AND P5, PT, R2, UR6, !P1 ;  /* 0x0000000602007c0c */ /* 0x000fe2000cfa1270 */
[----:B------:R-:W4:Y:S01]  /*73a0*/  LDCU UR6, c[0x0][0x39c] ;  /* 0x00007380ff0677ac */ /* 0x000f220008000800 */
[----:B------:R-:W-:Y:S01]  /*73b0*/  F2FP.SATFINITE.E4M3.F32.PACK_AB_MERGE_C R83, R83, R82, RZ ;  /* 0x000000525353723e */ /* 0x000fe200048070ff */
[----:B------:R3:W-:Y:S01]  /*73c0*/  @P4 STG.E.U8 desc[UR24][R12.64], R15 ;  /* 0x0000000f0c004986 */ /* 0x0007e2000c101118 */
[----:B-1----:R-:W-:Y:S01]  /*73d0*/  ISETP.LT.AND P4, PT, R3, UR8, !P1 ;  /* 0x0000000803007c0c */ /* 0x002fe2000cf81270 */
[----:B------:R-:W-:Y:S01]  /*73e0*/  IMAD.X R5, R14, 0x1, R134, P6 ;  /* 0x000000010e057824 */ /* 0x000fe200030e0686 */
[----:B------:R-:W-:Y:S01]  /*73f0*/  IADD3 R6, P6, PT, R68, R135, RZ ;  /* 0x0000008744067210 */ /* 0x000fe20007fde0ff */
[----:B--2---:R-:W-:Y:S01]  /*7400*/  VIADD R8, R0, 0x12 ;  /* 0x0000001200087836 */ /* 0x004fe20000000000 */
[----:B------:R-:W1:Y:S01]  /*7410*/  LDCU UR8, c[0x0][0x398] ;  /* 0x00007300ff0877ac */ /* 0x000e620008000800 */
[----:B------:R-:W-:Y:S01]  /*7420*/  VIADD R68, R68, UR32 ;  /* 0x0000002044447c36 */ /* 0x000fe20008000000 */
[----:B------:R-:W-:Y:S01]  /*7430*/  F2FP.SATFINITE.E4M3.F32.PACK_AB_MERGE_C R21, R21, R20, RZ ;  /* 0x000000141515723e */ /* 0x000fe200048070ff */
[----:B0-----:R-:W-:Y:S01]  /*7440*/  IMAD.X R7, R14, 0x1, R133, P6 ;  /* 0x000000010e077824 */ /* 0x001fe200030e0685 */
[----:B------:R-:W-:Y:S01]  /*7450*/  ISETP.GE.AND P1, PT, R8, UR4, PT ;  /* 0x0000000408007c0c */ /* 0x000fe2000bf26270 */
[----:B------:R-:W0:Y:S01]  /*7460*/  LDCU UR4, c[0x0][0x39c] ;  /* 0x00007380ff0477ac */ /* 0x000e220008000800 */
[----:B------:R2:W-:Y:S01]  /*7470*/  @P5 STG.E.U8 desc[UR24][R4.64], R19 ;  /* 0x0000001304005986 */ /* 0x0005e2000c101118 */
[----:B---3--:R-:W-:Y:S01]  /*7480*/  ISETP.LT.AND P5, PT, R2, UR11, !P0 ;  /* 0x0000000b02007c0c */ /* 0x008fe2000c7a1270 */
[----:B------:R-:W-:Y:S01]  /*7490*/  VIADD R12, R0, 0x13 ;  /* 0x00000013000c7836 */ /* 0x000fe20000000000 */
[----:B------:R-:W-:Y:S01]  /*74a0*/  SHF.R.S32.HI R10, RZ, 0x1f, R68 ;  /* 0x0000001fff0a7819 */ /* 0x000fe20000011444 */
[----:B------:R3:W-:Y:S01]  /*74b0*/  @P4 STG.E.U8 desc[UR24][R6.64], R83 ;  /* 0x0000005306004986 */ /* 0x0007e2000c101118 */
[----:B-----5:R-:W-:Y:S01]  /*74c0*/  ISETP.LT.AND P4, PT, R3, UR12, !P0 ;  /* 0x0000000c03007c0c */ /* 0x020fe2000c781270 */
[----:B------:R-:W5:Y:S01]  /*74d0*/  LDCU UR11, c[0x0][0x398] ;  /* 0x00007300ff0b77ac */ /* 0x000f620008000800 */
[----:B------:R-:W-:-:S02]  /*74e0*/  IADD3 R8, P0, PT, R68, R132, RZ ;  /* 0x0000008444087210 */ /* 0x000fc40007f1e0ff */
[----:B------:R-:W-:Y:S01]  /*74f0*/  PRMT R11, R19, 0x9910, RZ ;  /* 0x00009910130b7816 */ /* 0x000fe200000000ff */
[----:B------:R-:W5:Y:S01]  /*7500*/  LDCU UR12, c[0x0][0x398] ;  /* 0x00007300ff0c77ac */ /* 0x000f620008000800 */
[----:B------:R-:W-:Y:S01]  /*7510*/  PRMT R13, R83, 0x9910, RZ ;  /* 0x00009910530d7816 */ /* 0x000fe200000000ff */
[----:B------:R-:W-:Y:S01]  /*7520*/  IMAD.X R9, R10, 0x1, R134, P0 ;  /* 0x000000010a097824 */ /* 0x000fe200000e0686 */
[C---:B--2---:R-:W-:Y:S01]  /*7530*/  IADD3 R4, P6, PT, R68.reuse, R135, RZ ;  /* 0x0000008744047210 */ /* 0x044fe20007fde0ff */
[----:B------:R-:W-:Y:S01]  /*7540*/  VIADD R68, R68, UR32 ;  /* 0x0000002044447c36 */ /* 0x000fe20008000000 */
[----:B------:R-:W-:Y:S01]  /*7550*/  SHF.R.S32.HI R11, RZ, 0x8, R11 ;  /* 0x00000008ff0b7819 */ /* 0x000fe2000001140b */
[----:B---3--:R-:W-:Y:S01]  /*7560*/  VIADD R7, R0, 0x14 ;  /* 0x0000001400077836 */ /* 0x008fe20000000000 */
[----:B------:R-:W-:Y:S01]  /*7570*/  SHF.R.S32.HI R13, RZ, 0x8, R13 ;  /* 0x00000008ff0d7819 */ /* 0x000fe2000001140d */
[----:B------:R-:W-:Y:S01]  /*7580*/  IMAD.X R5, R10, 0x1, R133, P6 ;  /* 0x000000010a057824 */ /* 0x000fe200030e0685 */
[----:B0-----:R-:W-:Y:S01]  /*7590*/  ISETP.GE.AND P0, PT, R12, UR4, PT ;  /* 0x000000040c007c0c */ /* 0x001fe2000bf06270 */
[----:B------:R-:W0:Y:S01]  /*75a0*/  LDCU UR4, c[0x0][0x39c] ;  /* 0x00007380ff0477ac */ /* 0x000e220008000800 */
[----:B------:R2:W-:Y:S01]  /*75b0*/  @P5 STG.E.U8 desc[UR24][R8.64], R11 ;  /* 0x0000000b08005986 */ /* 0x0005e2000c101118 */
[----:B----4-:R-:W-:Y:S01]  /*75c0*/  ISETP.GE.AND P5, PT, R7, UR6, PT ;  /* 0x0000000607007c0c */ /* 0x010fe2000bfa6270 */
[----:B------:R-:W-:Y:S01]  /*75d0*/  VIADD R12, R0, 0x16 ;  /* 0x00000016000c7836 */ /* 0x000fe20000000000 */
[----:B------:R-:W-:Y:S01]  /*75e0*/  SHF.R.S32.HI R10, RZ, 0x1f, R68 ;  /* 0x0000001fff0a7819 */ /* 0x000fe20000011444 */
[----:B------:R3:W-:Y:S01]  /*75f0*/  @P4 STG.E.U8 desc[UR24][R4.64], R13 ;  /* 0x0000000d04004986 */ /* 0x0007e2000c101118 */
[----:B-1----:R-:W-:Y:S01]  /*7600*/  ISETP.LT.AND P4, PT, R2, UR8, !P3 ;  /* 0x0000000802007c0c */ /* 0x002fe2000df81270 */
[----:B------:R-:W1:Y:S01]  /*7610*/  LDCU UR6, c[0x0][0x398] ;  /* 0x00007300ff0677ac */ /* 0x000e620008000800 */
[----:B------:R-:W-:-:S02]  /*7620*/  IADD3 R6, P6, PT, R68, R132, RZ ;  /* 0x0000008444067210 */ /* 0x000fc40007fde0ff */
[----:B------:R-:W-:Y:S01]  /*7630*/  ISETP.LT.AND P3, PT, R3, UR14, !P3 ;  /* 0x0000000e03007c0c */ /* 0x000fe2000df61270 */
[----:B------:R-:W4:Y:S01]  /*7640*/  LDCU UR8, c[0x0][0x398] ;  /* 0x00007300ff0877ac */ /* 0x000f220008000800 */
[----:B------:R-:W-:Y:S01]  /*7650*/  F2FP.SATFINITE.E4M3.F32.PACK_AB_MERGE_C R85, R85, R84, RZ ;  /* 0x000000545555723e */ /* 0x000fe200048070ff */
[----:B------:R-:W-:Y:S01]  /*7660*/  IMAD.X R7, R10, 0x1, R134, P6 ;  /* 0x000000010a077824 */ /* 0x000fe200030e0686 */
[----:B--2---:R-:W-:Y:S01]  /*7670*/  PRMT R11, R21, 0x9910, RZ ;  /* 0x00009910150b7816 */ /* 0x004fe200000000ff */
[----:B------:R-:W-:Y:S01]  /*7680*/  VIADD R8, R0, 0x15 ;  /* 0x0000001500087836 */ /* 0x000fe20000000000 */
[----:B------:R-:W2:Y:S01]  /*7690*/  LDCU UR14, c[0x0][0x398] ;  /* 0x00007300ff0e77ac */ /* 0x000ea20008000800 */
[C---:B---3--:R-:W-:Y:S01]  /*76a0*/  IADD3 R4, P6, PT, R68.reuse, R135, RZ ;  /* 0x0000008744047210 */ /* 0x048fe20007fde0ff */
[----:B------:R-:W-:Y:S01]  /*76b0*/  VIADD R68, R68, UR32 ;  /* 0x0000002044447c36 */ /* 0x000fe20008000000 */
[----:B------:R-:W-:Y:S01]  /*76c0*/  @P4 STG.E.U8 desc[UR24][R6.64], R21 ;  /* 0x0000001506004986 */ /* 0x000fe2000c101118 */
[----:B0-----:R-:W-:Y:S01]  /*76d0*/  ISETP.GE.AND P4, PT, R8, UR4, PT ;  /* 0x0000000408007c0c */ /* 0x001fe2000bf86270 */
[----:B------:R-:W0:Y:S01]  /*76e0*/  LDCU UR4, c[0x0][0x39c] ;  /* 0x00007380ff0477ac */ /* 0x000e220008000800 */
[----:B------:R-:W-:Y:S01]  /*76f0*/  IMAD.X R5, R10, 0x1, R133, P6 ;  /* 0x000000010a057824 */ /* 0x000fe200030e0685 */
[----:B------:R-:W-:-:S02]  /*7700*/  SHF.R.S32.HI R10, RZ, 0x1f, R68 ;  /* 0x0000001fff0a7819 */ /* 0x000fc40000011444 */
[----:B------:R-:W-:Y:S02]  /*7710*/  IADD3 R8, P6, PT, R68, R132, RZ ;  /* 0x0000008444087210 */ /* 0x000fe40007fde0ff */
[----:B------:R3:W-:Y:S01]  /*7720*/  @P3 STG.E.U8 desc[UR24][R4.64], R85 ;  /* 0x0000005504003986 */ /* 0x0007e2000c101118 */
[----:B-----5:R-:W-:Y:S01]  /*7730*/  ISETP.LT.AND P3, PT, R2, UR11, !P2 ;  /* 0x0000000b02007c0c */ /* 0x020fe2000d761270 */
[----:B------:R-:W5:Y:S01]  /*7740*/  LDCU UR11, c[0x0][0x398] ;  /* 0x00007300ff0b77ac */ /* 0x000f620008000800 */
[----:B-1----:R-:W-:Y:S01]  /*7750*/  ISETP.LT.AND P2, PT, R3, UR6, !P2 ;  /* 0x0000000603007c0c */ /* 0x002fe2000d741270 */
[----:B------:R-:W-:Y:S01]  /*7760*/  IMAD.X R9, R10, 0x1, R134, P6 ;  /* 0x000000010a097824 */ /* 0x000fe200030e0686 */
[----:B------:R-:W-:Y:S01]  /*7770*/  PRMT R13, R85, 0x9910, RZ ;  /* 0x00009910550d7816 */ /* 0x000fe200000000ff */
[----:B------:R-:W1:Y:S01]  /*7780*/  LDCU UR6, c[0x0][0x39c] ;  /* 0x00007380ff0677ac */ /* 0x000e620008000800 */
[----:B------:R-:W-:Y:S02]  /*7790*/  SHF.R.S32.HI R11, RZ, 0x8, R11 ;  /* 0x00000008ff0b7819 */ /* 0x000fe4000001140b */
[----:B------:R-:W-:-:S02]  /*77a0*/  SHF.R.S32.HI R13, RZ, 0x8, R13 ;  /* 0x00000008ff0d7819 */ /* 0x000fc4000001140d */
[----:B------:R-:W-:Y:S02]  /*77b0*/  F2FP.SATFINITE.E4M3.F32.PACK_AB_MERGE_C R23, R23, R22, RZ ;  /* 0x000000161717723e */ /* 0x000fe400048070ff */
[C---:B---3--:R-:W-:Y:S01]  /*77c0*/  IADD3 R4, P6, PT, R68.reuse, R135, RZ ;  /* 0x0000008744047210 */ /* 0x048fe20007fde0ff */
[----:B------:R-:W-:Y:S01]  /*77d0*/  VIADD R68, R68, UR32 ;  /* 0x0000002044447c36 */ /* 0x000fe20008000000 */
[----:B------:R3:W-:Y:S01]  /*77e0*/  @P3 STG.E.U8 desc[UR24][R8.64], R11 ;  /* 0x0000000b08003986 */ /* 0x0007e2000c101118 */
[----:B----4-:R-:W-:Y:S01]  /*77f0*/  ISETP.LT.AND P3, PT, R2, UR8, !P1 ;  /* 0x0000000802007c0c */ /* 0x010fe2000cf61270 */
[----:B------:R-:W4:Y:S01]  /*7800*/  LDCU UR8, c[0x0][0x398] ;  /* 0x00007300ff0877ac */ /* 0x000f220008000800 */
[----:B------:R-:W-:Y:S01]  /*7810*/  IMAD.X R5, R10, 0x1, R133, P6 ;  /* 0x000000010a057824 */ /* 0x000fe200030e0685 */
[----:B------:R-:W-:Y:S02]  /*7820*/  SHF.R.S32.HI R10, RZ, 0x1f, R68 ;  /* 0x0000001fff0a7819 */ /* 0x000fe40000011444 */
[----:B------:R-:W-:-:S02]  /*7830*/  F2FP.SATFINITE.E4M3.F32.PACK_AB_MERGE_C R87, R87, R86, RZ ;  /* 0x000000565757723e */ /* 0x000fc400048070ff */
[----:B------:R1:W-:Y:S01]  /*7840*/  @P2 STG.E.U8 desc[UR24][R4.64], R13 ;  /* 0x0000000d04002986 */ /* 0x0003e2000c101118 */
[----:B------:R-:W-:Y:S01]  /*7850*/  ISETP.LT.AND P2, PT, R3, UR12, !P1 ;  /* 0x0000000c03007c0c */ /* 0x000fe2000cf41270 */
[----:B------:R-:W4:Y:S01]  /*7860*/  LDCU UR12, c[0x0][0x398] ;  /* 0x00007300ff0c77ac */ /* 0x000f220008000800 */
[CC--:B------:R-:W-:Y:S02]  /*7870*/  IADD3 R6, P1, PT, R68.reuse, R132.reuse, RZ ;  /* 0x0000008444067210 */ /* 0x0c0fe40007f3e0ff */
[C---:B---3--:R-:W-:Y:S01]  /*7880*/  IADD3 R8, P6, PT, R68.reuse, R135, RZ ;  /* 0x0000008744087210 */ /* 0x048fe20007fde0ff */
[----:B------:R-:W-:Y:S01]  /*7890*/  VIADD R68, R68, UR32 ;  /* 0x0000002044447c36 */ /* 0x000fe20008000000 */
[----:B------:R-:W-:Y:S01]  /*78a0*/  PRMT R11, R23, 0x9910, RZ ;  /* 0x00009910170b7816 */ /* 0x000fe200000000ff */
[----:B------:R-:W-:Y:S01]  /*78b0*/  IMAD.X R7, R10, 0x1, R134, P1 ;  /* 0x000000010a077824 */ /* 0x000fe200008e0686 */
[----:B0-----:R-:W-:Y:S01]  /*78c0*/  ISETP.GE.AND P1, PT, R12, UR4, PT ;  /* 0x000000040c007c0c */ /* 0x001fe2000bf26270 */
[----:B------:R-:W0:Y:S01]  /*78d0*/  LDCU UR4, c[0x0][0x39c] ;  /* 0x00007380ff0477ac */ /* 0x000e220008000800 */
[----:B------:R-:W-:Y:S01]  /*78e0*/  IMAD.X R9, R10, 0x1, R133, P6 ;  /* 0x000000010a097824 */ /* 0x000fe200030e0685 */
[----:B------:R-:W-:Y:S01]  /*78f0*/  SHF.R.S32.HI R10, RZ, 0x1f, R68 ;  /* 0x0000001fff0a7819 */ /* 0x000fe20000011444 */
[----:B------:R3:W-:Y:S01]  /*7900*/  @P3 STG.E.U8 desc[UR24][R6.64], R23 ;  /* 0x0000001706003986 */ /* 0x0007e2000c101118 */
[----:B-----5:R-:W-:Y:S01]  /*7910*/  ISETP.LT.AND P3, PT, R2, UR11, !P0 ;  /* 0x0000000b02007c0c */ /* 0x020fe2000c761270 */
[----:B------:R-:W-:Y:S01]  /*7920*/  VIADD R12, R0, 0x17 ;  /* 0x00000017000c7836 */ /* 0x000fe20000000000 */
[----:B-1----:R-:W-:Y:S01]  /*7930*/  PRMT R13, R87, 0x9910, RZ ;  /* 0x00009910570d7816 */ /* 0x002fe200000000ff */
[----:B------:R1:W-:Y:S01]  /*7940*/  @P2 STG.E.U8 desc[UR24][R8.64], R87 ;  /* 0x0000005708002986 */ /* 0x0003e2000c101118 */
[----:B--2---:R-:W-:Y:S01]  /*7950*/  ISETP.LT.AND P2, PT, R3, UR14, !P0 ;  /* 0x0000000e03007c0c */ /* 0x004fe2000c741270 */
[----:B------:R-:W2:Y:S01]  /*7960*/  LDCU UR11, c[0x0][0x398] ;  /* 0x00007300ff0b77ac */ /* 0x000ea20008000800 */
[----:B------:R-:W-:-:S02]  /*7970*/  IADD3 R4, P0, PT, R68, R132, RZ ;  /* 0x0000008444047210 */ /* 0x000fc40007f1e0ff */
[----:B------:R-:W-:Y:S01]  /*7980*/  SHF.R.S32.HI R11, RZ, 0x8, R11 ;  /* 0x00000008ff0b7819 */ /* 0x000fe2000001140b */
[----:B------:R-:W5:Y:S01]  /*7990*/  LDCU UR14, c[0x0][0x398] ;  /* 0x00007300ff0e77ac */ /* 0x000f620008000800 */
[----:B------:R-:W-:Y:S01]  /*79a0*/  SHF.R.S32.HI R13, RZ, 0x8, R13 ;  /* 0x00000008ff0d7819 */ /* 0x000fe2000001140d */
[----:B------:R-:W-:Y:S01]  /*79b0*/  IMAD.X R5, R10, 0x1, R134, P0 ;  /* 0x000000010a057824 */ /* 0x000fe200000e0686 */
[C---:B---3--:R-:W-:Y:S01]  /*79c0*/  IADD3 R6, P6, PT, R68.reuse, R135, RZ ;  /* 0x0000008744067210 */ /* 0x048fe20007fde0ff */
[----:B------:R-:W-:Y:S01]  /*79d0*/  VIADD R68, R68, UR32 ;  /* 0x0000002044447c36 */ /* 0x000fe20008000000 */
[----:B0-----:R-:W-:Y:S01]  /*79e0*/  ISETP.GE.AND P0, PT, R12, UR4, PT ;  /* 0x000000040c007c0c */ /* 0x001fe2000bf06270 */
[----:B-1----:R-:W-:Y:S01]  /*79f0*/  VIADD R9, R0, 0x18 ;  /* 0x0000001800097836 */ /* 0x002fe20000000000 */
[----:B------:R-:W0:Y:S01]  /*7a00*/  LDCU UR4, c[0x0][0x39c] ;  /* 0x00007380ff0477ac */ /* 0x000e220008000800 */
[----:B------:R-:W-:Y:S01]  /*7a10*/  IMAD.X R7, R10, 0x1, R133, P6 ;  /* 0x000000010a077824 */ /* 0x000fe200030e0685 */
[----:B------:R1:W-:Y:S01]  /*7a20*/  @P3 STG.E.U8 desc[UR24][R4.64], R11 ;  /* 0x0000000b04003986 */ /* 0x0003e2000c101118 */
[----:B------:R-:W-:Y:S01]  /*7a30*/  SHF.R.S32.HI R10, RZ, 0x1f, R68 ;  /* 0x0000001fff0a7819 */ /* 0x000fe20000011444 */
[----:B------:R-:W-:Y:S01]  /*7a40*/  VIADD R12, R0, 0x1a ;  /* 0x0000001a000c7836 */ /* 0x000fe20000000000 */
[----:B------:R-:W-:Y:S01]  /*7a50*/  ISETP.GE.AND P3, PT, R9, UR6, PT ;  /* 0x0000000609007c0c */ /* 0x000fe2000bf66270 */
[----:B------:R3:W-:Y:S01]  /*7a60*/  @P2 STG.E.U8 desc[UR24][R6.64], R13 ;  /* 0x0000000d06002986 */ /* 0x0007e2000c101118 */
[----:B----4-:R-:W-:Y:S01]  /*7a70*/  ISETP.LT.AND P2, PT, R2, UR8, !P5 ;  /* 0x0000000802007c0c */ /* 0x010fe2000ef41270 */
[----:B------:R-:W4:Y:S01]  /*7a80*/  LDCU UR6, c[0x0][0x398] ;  /* 0x00007300ff0677ac */ /* 0x000f220008000800 */
[----:B------:R-:W-:-:S02]  /*7a90*/  IADD3 R8, P6, PT, R68, R132, RZ ;  /* 0x0000008444087210 */ /* 0x000fc40007fde0ff */
[----:B------:R-:W-:Y:S01]  /*7aa0*/  ISETP.LT.AND P5, PT, R3, UR12, !P5 ;  /* 0x0000000c03007c0c */ /* 0x000fe2000efa1270 */
[----:B------:R-:W4:Y:S01]  /*7ab0*/  LDCU UR8, c[0x0][0x398] ;  /* 0x00007300ff0877ac */ /* 0x000f220008000800 */
[----:B------:R-:W-:Y:S01]  /*7ac0*/  F2FP.SATFINITE.E4M3.F32.PACK_AB_MERGE_C R25, R25, R24, RZ ;  /* 0x000000181919723e */ /* 0x000fe200048070ff */
[----:B------:R-:W-:Y:S01]  /*7ad0*/  IMAD.X R9, R10, 0x1, R134, P6 ;  /* 0x000000010a097824 */ /* 0x000fe200030e0686 */
[C---:B-1----:R-:W-:Y:S01]  /*7ae0*/  IADD3 R4, P6, PT, R68.reuse, R135, RZ ;  /* 0x0000008744047210 */ /* 0x042fe20007fde0ff */
[----:B------:R-:W-:Y:S01]  /*7af0*/  VIADD R68, R68, UR32 ;  /* 0x0000002044447c36 */ /* 0x000fe20008000000 */
[----:B------:R-:W-:Y:S01]  /*7b00*/  F2FP.SATFINITE.E4M3.F32.PACK_AB_MERGE_C R89, R89, R88, RZ ;  /* 0x000000585959723e */ /* 0x000fe200048070ff */
[----:B---3--:R-:W-:Y:S01]  /*7b10*/  VIADD R6, R0, 0x19 ;  /* 0x0000001900067836 */ /* 0x008fe20000000000 */
[----:B------:R-:W1:Y:S01]  /*7b20*/  LDCU UR12, c[0x0][0x398] ;  /* 0x00007300ff0c77ac */ /* 0x000e620008000800 */
[----:B------:R-:W-:Y:S01]  /*7b30*/  IMAD.X R5, R10, 0x1, R133, P6 ;  /* 0x000000010a057824 */ /* 0x000fe200030e0685 */
[----:B------:R-:W-:Y:S01]  /*7b40*/  @P2 STG.E.U8 desc[UR24][R8.64], R25 ;  /* 0x0000001908002986 */ /* 0x000fe2000c101118 */
[----:B------:R-:W-:-:S02]  /*7b50*/  SHF.R.S32.HI R10, RZ, 0x1f, R68 ;  /* 0x0000001fff0a7819 */ /* 0x000fc40000011444 */
[----:B0-----:R-:W-:Y:S01]  /*7b60*/  ISETP.GE.AND P2, PT, R6, UR4, PT ;  /* 0x0000000406007c0c */ /* 0x001fe2000bf46270 */
[----:B------:R0:W-:Y:S01]  /*7b70*/  @P5 STG.E.U8 desc[UR24][R4.64], R89 ;  /* 0x0000005904005986 */ /* 0x0001e2000c101118 */
[----:B------:R-:W-:Y:S01]  /*7b80*/  IADD3 R6, P6, PT, R68, R132, RZ ;  /* 0x0000008444067210 */ /* 0x000fe20007fde0ff */
[----:B------:R-:W3:Y:S01]  /*7b90*/  LDCU UR4, c[0x0][0x39c] ;  /* 0x00007380ff0477ac */ /* 0x000ee20008000800 */
[----:B--2---:R-:W-:Y:S02]  /*7ba0*/  ISETP.LT.AND P5, PT, R2, UR11, !P4 ;  /* 0x0000000b02007c0c */ /* 0x004fe4000e7a1270 */
[----:B----4-:R-:W-:Y:S01]  /*7bb0*/  ISETP.LT.AND P4, PT, R3, UR6, !P4 ;  /* 0x0000000603007c0c */ /* 0x010fe2000e781270 */
[----:B------:R-:W-:Y:S01]  /*7bc0*/  IMAD.X R7, R10, 0x1, R134, P6 ;  /* 0x000000010a077824 */ /* 0x000fe200030e0686 */
[----:B------:R-:W-:Y:S01]  /*7bd0*/  PRMT R11, R25, 0x9910, RZ ;  /* 0x00009910190b7816 */ /* 0x000fe200000000ff */
[----:B------:R-:W2:Y:S01]  /*7be0*/  LDCU UR11, c[0x0][0x398] ;  /* 0x00007300ff0b77ac */ /* 0x000ea20008000800 */
[----:B------:R-:W-:-:S02]  /*7bf0*/  PRMT R13, R89, 0x9910, RZ ;  /* 0x00009910590d7816 */ /* 0x000fc400000000ff */
[----:B------:R-:W-:Y:S01]  /*7c00*/  SHF.R.S32.HI R11, RZ, 0x8, R11 ;  /* 0x00000008ff0b7819 */ /* 0x000fe2000001140b */
[----:B------:R-:W4:Y:S01]  /*7c10*/  LDCU UR6, c[0x0][0x39c] ;  /* 0x00007380ff0677ac */ /* 0x000f220008000800 */
[C---:B0-----:R-:W-:Y:S01]  /*7c20*/  IADD3 R4, P6, PT, R68.reuse, R135, RZ ;  /* 0x0000008744047210 */ /* 0x041fe20007fde0ff */
[----:B------:R-:W-:Y:S01]  /*7c30*/  VIADD R68, R68, UR32 ;  /* 0x0000002044447c36 */ /* 0x000fe20008000000 */
[----:B------:R-:W-:Y:S01]  /*7c40*/  SHF.R.S32.HI R13, RZ, 0x8, R13 ;  /* 0x00000008ff0d7819 */ /* 0x000fe2000001140d */
[----:B------:R0:W-:Y:S01]  /*7c50*/  @P5 STG.E.U8 desc[UR24][R6.64], R11 ;  /* 0x0000000b06005986 */ /* 0x0001e2000c101118 */
[----:B------:R-:W-:Y:S01]  /*7c60*/  ISETP.LT.AND P5, PT, R2, UR8, !P1 ;  /* 0x0000000802007c0c */ /* 0x000fe2000cfa1270 */
[----:B------:R-:W-:Y:S01]  /*7c70*/  IMAD.X R5, R10, 0x1, R133, P6 ;  /* 0x000000010a057824 */ /* 0x000fe200030e0685 */
[----:B------:R-:W-:Y:S01]  /*7c80*/  SHF.R.S32.HI R10, RZ, 0x1f, R68 ;  /* 0x0000001fff0a7819 */ /* 0x000fe20000011444 */
[----:B------:R-:W4:Y:S01]  /*7c90*/  LDCU UR8, c[0x0][0x398] ;  /* 0x00007300ff0877ac */ /* 0x000f220008000800 */
[----:B------:R-:W-:-:S02]  /*7ca0*/  F2FP.SATFINITE.E4M3.F32.PACK_AB_MERGE_C R27, R27, R26, RZ ;  /* 0x0000001a1b1b723e */ /* 0x000fc400048070ff */
[----:B------:R2:W-:Y:S01]  /*7cb0*/  @P4 STG.E.U8 desc[UR24][R4.64], R13 ;  /* 0x0000000d04004986 */ /* 0x0005e2000c101118 */
[----:B-1----:R-:W-:Y:S01]  /*7cc0*/  ISETP.LT.AND P4, PT, R3, UR12, !P1 ;  /* 0x0000000c03007c0c */ /* 0x002fe2000cf81270 */
[----:B------:R-:W1:Y:S01]  /*7cd0*/  LDCU UR12, c[0x0][0x398] ;  /* 0x00007300ff0c77ac */ /* 0x000e620008000800 */
[C---:B------:R-:W-:Y:S02]  /*7ce0*/  IADD3 R8, P1, PT, R68.reuse, R132, RZ ;  /* 0x0000008444087210 */ /* 0x040fe40007f3e0ff */
[C---:B0-----:R-:W-:Y:S01]  /*7cf0*/  IADD3 R6, P6, PT, R68.reuse, R135, RZ ;  /* 0x0000008744067210 */ /* 0x041fe20007fde0ff */
[----:B------:R-:W-:Y:S01]  /*7d00*/  VIADD R68, R68, UR32 ;  /* 0x0000002044447c36 */ /* 0x000fe20008000000 */
[----:B------:R-:W-:Y:S01]  /*7d10*/  F2FP.SATFINITE.E4M3.F32.PACK_AB_MERGE_C R91, R91, R90, RZ ;  /* 0x0000005a5b5b723e */ /* 0x000fe200048070ff */
[----:B------:R-:W-:Y:S01]  /*7d20*/  IMAD.X R9, R10, 0x1, R134, P1 ;  /* 0x000000010a097824 */ /* 0x000fe200008e0686 */
[----:B---3--:R-:W-:Y:S01]  /*7d30*/  ISETP.GE.AND P1, PT, R12, UR4, PT ;  /* 0x000000040c007c0c */ /* 0x008fe2000bf26270 */
[----:B------:R-:W0:Y:S01]  /*7d40*/  LDCU UR4, c[0x0][0x39c] ;  /* 0x00007380ff0477ac */ /* 0x000e220008000800 */
[----:B------:R-:W-:Y:S01]  /*7d50*/  IMAD.X R7, R10, 0x1, R133, P6 ;  /* 0x000000010a077824 */ /* 0x000fe200030e0685 */
[----:B------:R-:W-:Y:S01]  /*7d60*/  SHF.R.S32.HI R10, RZ, 0x1f, R68 ;  /* 0x0000001fff0a7819 */ /* 0x000fe20000011444 */
[----:B------:R3:W-:Y:S01]  /*7d70*/  @P5 STG.E.U8 desc[UR24][R8.64], R27 ;  /* 0x0000001b08005986 */ /* 0x0007e2000c101118 */
[----:B--2---:R-:W-:Y:S01]  /*7d80*/  ISETP.LT.AND P5, PT, R2, UR11, !P0 ;  /* 0x0000000b02007c0c */ /* 0x004fe2000c7a1270 */
[----:B------:R-:W-:Y:S01]  /*7d90*/  VIADD R12, R0, 0x1b ;  /* 0x0000001b000c7836 */ /* 0x000fe20000000000 */
[----:B------:R-:W-:Y:S01]  /*7da0*/  PRMT R11, R27, 0x9910, RZ ;  /* 0x000099101b0b7816 */ /* 0x000fe200000000ff */
[----:B------:R2:W-:Y:S01]  /*7db0*/  @P4 STG.E.U8 desc[UR24][R6.64], R91 ;  /* 0x0000005b06004986 */ /* 0x0005e2000c101118 */
[----:B-----5:R-:W-:Y:S01]  /*7dc0*/  ISETP.LT.AND P4, PT, R3, UR14, !P0 ;  /* 0x0000000e03007c0c */ /* 0x020fe2000c781270 */
[----:B------:R-:W5:Y:S01]  /*7dd0*/  LDCU UR11, c[0x0][0x398] ;  /* 0x00007300ff0b77ac */ /* 0x000f620008000800 */
[----:B------:R-:W-:-:S02]  /*7de0*/  IADD3 R4, P0, PT, R68, R132, RZ ;  /* 0x0000008444047210 */ /* 0x000fc40007f1e0ff */
[----:B------:R-:W-:Y:S01]  /*7df0*/  PRMT R13, R91, 0x9910, RZ ;  /* 0x000099105b0d7816 */ /* 0x000fe200000000ff */
[----:B------:R-:W5:Y:S01]  /*7e00*/  LDCU UR14, c[0x0][0x398] ;  /* 0x00007300ff0e77ac */ /* 0x000f620008000800 */
[----:B------:R-:W-:Y:S01]  /*7e10*/  SHF.R.S32.HI R11, RZ, 0x8, R11 ;  /* 0x00000008ff0b7819 */ /* 0x000fe2000001140b */
[----:B------:R-:W-:Y:S01]  /*7e20*/  IMAD.X R5, R10, 0x1, R134, P0 ;  /* 0x000000010a057824 */ /* 0x000fe200000e0686 */
[----:B------:R-:W-:Y:S01]  /*7e30*/  SHF.R.S32.HI R13, RZ, 0x8, R13 ;  /* 0x00000008ff0d7819 */ /* 0x000fe2000001140d */
[----:B---3--:R-:W-:Y:S01]  /*7e40*/  VIADD R9, R0, 0x1c ;  /* 0x0000001c00097836 */ /* 0x008fe20000000000 */
[----:B0-----:R-:W-:Y:S01]  /*7e50*/  ISETP.GE.AND P0, PT, R12, UR4, PT ;  /* 0x000000040c007c0c */ /* 0x001fe2000bf06270 */
[----:B------:R-:W0:Y:S01]  /*7e60*/  LDCU UR4, c[0x0][0x39c] ;  /* 0x00007380ff0477ac */ /* 0x000e220008000800 */
[C---:B--2---:R-:W-:Y:S01]  /*7e70*/  IADD3 R6, P6, PT, R68.reuse, R135, RZ ;  /* 0x0000008744067210 */ /* 0x044fe20007fde0ff */
[----:B------:R-:W-:Y:S01]  /*7e80*/  VIADD R68, R68, UR32 ;  /* 0x0000002044447c36 */ /* 0x000fe20008000000 */
[----:B------:R2:W-:Y:S01]  /*7e90*/  @P5 STG.E.U8 desc[UR24][R4.64], R11 ;  /* 0x0000000b04005986 */ /* 0x0005e2000c101118 */
[----:B----4-:R-:W-:Y:S01]  /*7ea0*/  ISETP.LT.AND P5, PT, R2, UR8, !P3 ;  /* 0x0000000802007c0c */ /* 0x010fe2000dfa1270 */
[----:B------:R-:W3:Y:S01]  /*7eb0*/  LDCU UR8, c[0x0][0x398] ;  /* 0x00007300ff0877ac */ /* 0x000ee20008000800 */
[----:B------:R-:W-:Y:S01]  /*7ec0*/  IMAD.X R7, R10, 0x1, R133, P6 ;  /* 0x000000010a077824 */ /* 0x000fe200030e0685 */
[----:B------:R-:W-:Y:S01]  /*7ed0*/  SHF.R.S32.HI R10, RZ, 0x1f, R68 ;  /* 0x0000001fff0a7819 */ /* 0x000fe20000011444 */
[----:B------:R-:W-:Y:S01]  /*7ee0*/  VIADD R12, R0, 0x1e ;  /* 0x0000001e000c7836 */ /* 0x000fe20000000000 */
[----:B-1----:R-:W-:Y:S01]  /*7ef0*/  ISETP.LT.AND P6, PT, R3, UR12, !P3 ;  /* 0x0000000c03007c0c */ /* 0x002fe2000dfc1270 */
[----:B------:R-:W1:Y:S01]  /*7f00*/  LDCU UR12, c[0x0][0x398] ;  /* 0x00007300ff0c77ac */ /* 0x000e620008000800 */
[----:B------:R4:W-:Y:S01]  /*7f10*/  @P4 STG.E.U8 desc[UR24][R6.64], R13 ;  /* 0x0000000d06004986 */ /* 0x0009e2000c101118 */
[----:B------:R-:W-:-:S02]  /*7f20*/  IADD3 R8, P4, PT, R68, R132, RZ ;  /* 0x0000008444087210 */ /* 0x000fc40007f9e0ff */
[----:B------:R-:W-:Y:S01]  /*7f30*/  ISETP.GE.AND P3, PT, R9, UR6, PT ;  /* 0x0000000609007c0c */ /* 0x000fe2000bf66270 */
[----:B------:R-:W1:Y:S01]  /*7f40*/  LDCU UR6, c[0x0][0x398] ;  /* 0x00007300ff0677ac */ /* 0x000e620008000800 */
[----:B------:R-:W-:Y:S01]  /*7f50*/  F2FP.SATFINITE.E4M3.F32.PACK_AB_MERGE_C R29, R29, R28, RZ ;  /* 0x0000001c1d1d723e */ /* 0x000fe200048070ff */
[----:B------:R-:W-:Y:S01]  /*7f60*/  IMAD.X R9, R10, 0x1, R134, P4 ;  /* 0x000000010a097824 */ /* 0x000fe200020e0686 */
[C---:B--2---:R-:W-:Y:S01]  /*7f70*/  IADD3 R4, P4, PT, R68.reuse, R135, RZ ;  /* 0x0000008744047210 */ /* 0x044fe20007f9e0ff */
[----:B------:R-:W-:Y:S01]  /*7f80*/  VIADD R68, R68, UR32 ;  /* 0x0000002044447c36 */ /* 0x000fe20008000000 */
[----:B------:R-:W-:Y:S02]  /*7f90*/  F2FP.SATFINITE.E4M3.F32.PACK_AB_MERGE_C R93, R93, R92, RZ ;  /* 0x0000005c5d5d723e */ /* 0x000fe400048070ff */
[----:B------:R-:W-:Y:S01]  /*7fa0*/  @P5 STG.E.U8 desc[UR24][R8.64], R29 ;  /* 0x0000001d08005986 */ /* 0x000fe2000c101118 */
[----:B----4-:R-:W-:Y:S01]  /*7fb0*/  VIADD R6, R0, 0x1d ;  /* 0x0000001d00067836 */ /* 0x010fe20000000000 */
[----:B-----5:R-:W-:Y:S01]  /*7fc0*/  ISETP.LT.AND P5, PT, R2, UR11, !P2 ;  /* 0x0000000b02007c0c */ /* 0x020fe2000d7a1270 */
[----:B------:R-:W-:Y:S01]  /*7fd0*/  IMAD.X R5, R10, 0x1, R133, P4 ;  /* 0x000000010a057824 */ /* 0x000fe200020e0685 */
[----:B------:R-:W-:Y:S01]  /*7fe0*/  SHF.R.S32.HI R10, RZ, 0x1f, R68 ;  /* 0x0000001fff0a7819 */ /* 0x000fe20000011444 */
[----:B------:R-:W2:Y:S01]  /*7ff0*/  LDCU UR11, c[0x0][0x398] ;  /* 0x00007300ff0b77ac */ /* 0x000ea20008000800 */
[----:B0-----:R-:W-:-:S02]  /*8000*/  ISETP.GE.AND P4, PT, R6, UR4, PT ;  /* 0x0000000406007c0c */ /* 0x001fc4000bf86270 */
[----:B------:R0:W-:Y:S01]  /*8010*/  @P6 STG.E.U8 desc[UR24][R4.64], R93 ;  /* 0x0000005d04006986 */ /* 0x0001e2000c101118 */
[----:B------:R-:W-:Y:S01]  /*8020*/  IADD3 R6, P6, PT, R68, R132, RZ ;  /* 0x0000008444067210 */ /* 0x000fe20007fde0ff */
[----:B------:R-:W4:Y:S01]  /*8030*/  LDCU UR4, c[0x0][0x39c] ;  /* 0x00007380ff0477ac */ /* 0x000f220008000800 */
[----:B-1----:R-:W-:Y:S02]  /*8040*/  ISETP.LT.AND P2, PT, R3, UR6, !P2 ;  /* 0x0000000603007c0c */ /* 0x002fe4000d741270 */
[----:B------:R-:W-:Y:S01]  /*8050*/  PRMT R11, R29, 0x9910, RZ ;  /* 0x000099101d0b7816 */ /* 0x000fe200000000ff */
[----:B------:R-:W-:Y:S01]  /*8060*/  IMAD.X R7, R10, 0x1, R134, P6 ;  /* 0x000000010a077824 */ /* 0x000fe200030e0686 */
[----:B------:R-:W-:Y:S01]  /*8070*/  PRMT R13, R93, 0x9910, RZ ;  /* 0x000099105d0d7816 */ /* 0x000fe200000000ff */
[----:B------:R-:W1:Y:S01]  /*8080*/  LDCU UR6, c[0x0][0x39c] ;  /* 0x00007380ff0677ac */ /* 0x000e620008000800 */
[----:B------:R-:W-:Y:S02]  /*8090*/  SHF.R.S32.HI R11, RZ, 0x8, R11 ;  /* 0x00000008ff0b7819 */ /* 0x000fe4000001140b */
[----:B------:R-:W-:-:S02]  /*80a0*/  SHF.R.S32.HI R13, RZ, 0x8, R13 ;  /* 0x00000008ff0d7819 */ /* 0x000fc4000001140d */
[C---:B0-----:R-:W-:Y:S01]  /*80b0*/  IADD3 R4, P6, PT, R68.reuse, R135, RZ ;  /* 0x0000008744047210 */ /* 0x041fe20007fde0ff */
[----:B------:R-:W-:Y:S01]  /*80c0*/  VIADD R68, R68, UR32 ;  /* 0x0000002044447c36 */ /* 0x000fe20008000000 */
[----:B------:R0:W-:Y:S01]  /*80d0*/  @P5 STG.E.U8 desc[UR24][R6.64], R11 ;  /* 0x0000000b06005986 */ /* 0x0001e2000c101118 */
[----:B---3--:R-:W-:Y:S01]  /*80e0*/  ISETP.LT.AND P5, PT, R2, UR8, !P1 ;  /* 0x0000000802007c0c */ /* 0x008fe2000cfa1270 */
[----:B------:R-:W3:Y:S01]  /*80f0*/  LDCU UR8, c[0x0][0x398] ;  /* 0x00007300ff0877ac */ /* 0x000ee20008000800 */
[----:B------:R-:W-:Y:S01]  /*8100*/  IMAD.X R5, R10, 0x1, R133, P6 ;  /* 0x000000010a057824 */ /* 0x000fe200030e0685 */
[----:B------:R-:W-:Y:S02]  /*8110*/  SHF.R.S32.HI R10, RZ, 0x1f, R68 ;  /* 0x0000001fff0a7819 */ /* 0x000fe40000011444 */
[----:B------:R-:W-:Y:S02]  /*8120*/  F2FP.SATFINITE.E4M3.F32.PACK_AB_MERGE_C R31, R31, R30, RZ ;  /* 0x0000001e1f1f723e */ /* 0x000fe400048070ff */
[----:B------:R5:W-:Y:S01]  /*8130*/  @P2 STG.E.U8 desc[UR24][R4.64], R13 ;  /* 0x0000000d04002986 */ /* 0x000be2000c101118 */
[----:B------:R-:W-:Y:S01]  /*8140*/  ISETP.LT.AND P2, PT, R3, UR12, !P1 ;  /* 0x0000000c03007c0c */ /* 0x000fe2000cf41270 */
[----:B------:R-:W1:Y:S01]  /*8150*/  LDCU UR12, c[0x0][0x398] ;  /* 0x00007300ff0c77ac */ /* 0x000e620008000800 */
[----:B------:R-:W-:-:S02]  /*8160*/  IADD3 R8, P1, PT, R68, R132, RZ ;  /* 0x0000008444087210 */ /* 0x000fc40007f3e0ff */
[C---:B0-----:R-:W-:Y:S01]  /*8170*/  IADD3 R6, P6, PT, R68.reuse, R135, RZ ;  /* 0x0000008744067210 */ /* 0x041fe20007fde0ff */
[----:B------:R-:W-:Y:S01]  /*8180*/  VIADD R68, R68, UR32 ;  /* 0x0000002044447c36 */ /* 0x000fe20008000000 */
[----:B------:R-:W-:Y:S01]  /*8190*/  F2FP.SATFINITE.E4M3.F32.PACK_AB_MERGE_C R95, R95, R94, RZ ;  /* 0x0000005e5f5f723e */ /* 0x000fe200048070ff */
[----:B------:R-:W-:Y:S01]  /*81a0*/  IMAD.X R9, R10, 0x1, R134, P1 ;  /* 0x000000010a097824 */ /* 0x000fe200008e0686 */
[----:B----4-:R-:W-:Y:S01]  /*81b0*/  ISETP.GE.AND P1, PT, R12, UR4, PT ;  /* 0x000000040c007c0c */ /* 0x010fe2000bf26270 */
        /* <DEDUP_REMOVED lines=8> */
[----:B------:R-:W-:Y:S01]  /*8240*/  ISETP.LT.AND P2, PT, R3, UR14, !P0 ;  /* 0x0000000e03007c0c */ /* 0x000fe2000c741270 */
[----:B------:R-:W1:Y:S01]  /*8250*/  LDCU UR11, c[0x0][0x398] ;  /* 0x00007300ff0b77ac */ /* 0x000e620008000800 */
[----:B-----5:R-:W-:-:S02]  /*8260*/  IADD3 R4, P0, PT, R68, R132, RZ ;  /* 0x0000008444047210 */ /* 0x020fc40007f1e0ff */
[----:B------:R-:W-:Y:S01]  /*8270*/  PRMT R13, R95, 0x9910, RZ ;  /* 0x000099105f0d7816 */ /* 0x000fe200000000ff */
[----:B------:R-:W5:Y:S01]  /*8280*/  LDCU UR14, c[0x0][0x398] ;  /* 0x00007300ff0e77ac */ /* 0x000f620008000800 */
[----:B------:R-:W-:Y:S01]  /*8290*/  SHF.R.S32.HI R11, RZ, 0x8, R11 ;  /* 0x00000008ff0b7819 */ /* 0x000fe2000001140b */
[----:B------:R-:W-:Y:S01]  /*82a0*/  IMAD.X R5, R10, 0x1, R134, P0 ;  /* 0x000000010a057824 */ /* 0x000fe200000e0686 */
[----:B------:R-:W-:Y:S01]  /*82b0*/  SHF.R.S32.HI R13, RZ, 0x8, R13 ;  /* 0x00000008ff0d7819 */ /* 0x000fe2000001140d */
[----:B----4-:R-:W-:Y:S01]  /*82c0*/  VIADD R9, R0, 0x20 ;  /* 0x0000002000097836 */ /* 0x010fe20000000000 */
[----:B0-----:R-:W-:Y:S01]  /*82d0*/  ISETP.GE.AND P0, PT, R12, UR4, PT ;  /* 0x000000040c007c0c */ /* 0x001fe2000bf06270 */
[----:B------:R-:W0:Y:S01]  /*82e0*/  LDCU UR4, c[0x0][0x39c] ;  /* 0x00007380ff0477ac */ /* 0x000e220008000800 */
[C---:B--2---:R-:W-:Y:S01]  /*82f0*/  IADD3 R6, P6, PT, R68.reuse, R135, RZ ;  /* 0x0000008744067210 */ /* 0x044fe20007fde0ff */
[----:B------:R-:W-:Y:S01]  /*8300*/  VIADD R68, R68, UR32 ;  /* 0x0000002044447c36 */ /* 0x000fe20008000000 */
[----:B------:R2:W-:Y:S01]  /*8310*/  @P5 STG.E.U8 desc[UR24][R4.64], R11 ;  /* 0x0000000b04005986 */ /* 0x0005e2000c101118 */
[----:B------:R-:W-:Y:S01]  /*8320*/  F2FP.SATFINITE.E4M3.F32.PACK_AB_MERGE_C R33, R33, R32, RZ ;  /* 0x000000202121723e */ /* 0x000fe200048070ff */
[----:B------:R-:W-:Y:S01]  /*8330*/  VIADD R12, R0, 0x22 ;  /* 0x00000022000c7836 */ /* 0x000fe20000000000 */
[----:B------:R-:W-:Y:S01]  /*8340*/  F2FP.SATFINITE.E4M3.F32.PACK_AB_MERGE_C R97, R97, R96, RZ ;  /* 0x000000606161723e */ /* 0x000fe200048070ff */
[----:B------:R-:W-:Y:S01]  /*8350*/  IMAD.X R7, R10, 0x1, R133, P6 ;  /* 0x000000010a077824 */ /* 0x000fe200030e0685 */
[----:B------:R-:W-:-:S02]  /*8360*/  SHF.R.S32.HI R10, RZ, 0x1f, R68 ;  /* 0x0000001fff0a7819 */ /* 0x000fc40000011444 */
[----:B------:R-:W-:Y:S02]  /*8370*/  IADD3 R8, P5, PT, R68, R132, RZ ;  /* 0x0000008444087210 */ /* 0x000fe40007fbe0ff */
[----:B------:R4:W-:Y:S01]  /*8380*/  @P2 STG.E.U8 desc[UR24][R6.64], R13 ;  /* 0x0000000d06002986 */ /* 0x0009e2000c101118 */
[----:B-1----:R-:W-:Y:S01]  /*8390*/  ISETP.GE.AND P2, PT, R9, UR6, PT ;  /* 0x0000000609007c0c */ /* 0x002fe2000bf46270 */
[----:B------:R-:W1:Y:S01]  /*83a0*/  LDCU UR6, c[0x0][0x398] ;  /* 0x00007300ff0677ac */ /* 0x000e620008000800 */
[----:B---3--:R-:W-:Y:S01]  /*83b0*/  ISETP.LT.AND P6, PT, R2, UR8, !P3 ;  /* 0x0000000802007c0c */ /* 0x008fe2000dfc1270 */
[----:B------:R-:W-:Y:S01]  /*83c0*/  IMAD.X R9, R10, 0x1, R134, P5 ;  /* 0x000000010a097824 */ /* 0x000fe200028e0686 */
[----:B------:R-:W-:Y:S01]  /*83d0*/  ISETP.LT.AND P3, PT, R3, UR12, !P3 ;  /* 0x0000000c03007c0c */ /* 0x000fe2000df61270 */
[----:B------:R-:W3:Y:S01]  /*83e0*/  LDCU UR8, c[0x0][0x398] ;  /* 0x00007300ff0877ac */ /* 0x000ee20008000800 */
[C---:B--2---:R-:W-:Y:S01]  /*83f0*/  IADD3 R4, P5, PT, R68.reuse, R135, RZ ;  /* 0x0000008744047210 */ /* 0x044fe20007fbe0ff */
[----:B------:R-:W-:Y:S01]  /*8400*/  VIADD R68, R68, UR32 ;  /* 0x0000002044447c36 */ /* 0x000fe20008000000 */
[----:B------:R-:W-:Y:S01]  /*8410*/  PRMT R11, R33, 0x9910, RZ ;  /* 0x00009910210b7816 */ /* 0x000fe200000000ff */
[----:B------:R-:W2:Y:S01]  /*8420*/  LDCU UR12, c[0x0][0x398] ;  /* 0x00007300ff0c77ac */ /* 0x000ea20008000800 */
[----:B------:R-:W-:Y:S01]  /*8430*/  F2FP.SATFINITE.E4M3.F32.PACK_AB_MERGE_C R35, R35, R34, RZ ;  /* 0x000000222323723e */ /* 0x000fe200048070ff */
[----:B----4-:R-:W-:Y:S01]  /*8440*/  VIADD R6, R0, 0x21 ;  /* 0x0000002100067836 */ /* 0x010fe20000000000 */
[----:B------:R-:W-:Y:S01]  /*8450*/  PRMT R13, R97, 0x9910, RZ ;  /* 0x00009910610d7816 */ /* 0x000fe200000000ff */
[----:B------:R-:W-:Y:S01]  /*8460*/  IMAD.X R5, R10, 0x1, R133, P5 ;  /* 0x000000010a057824 */ /* 0x000fe200028e0685 */
[----:B------:R-:W-:Y:S01]  /*8470*/  SHF.R.S32.HI R10, RZ, 0x1f, R68 ;  /* 0x0000001fff0a7819 */ /* 0x000fe20000011444 */
[----:B------:R-:W-:Y:S01]  /*8480*/  @P6 STG.E.U8 desc[UR24][R8.64], R33 ;  /* 0x0000002108006986 */ /* 0x000fe2000c101118 */
[----:B0-----:R-:W-:Y:S01]  /*8490*/  ISETP.GE.AND P5, PT, R6, UR4, PT ;  /* 0x0000000406007c0c */ /* 0x001fe2000bfa6270 */
[----:B------:R-:W0:Y:S01]  /*84a0*/  LDCU UR4, c[0x0][0x39c] ;  /* 0x00007380ff0477ac */ /* 0x000e220008000800 */
[----:B------:R-:W-:Y:S01]  /*84b0*/  IADD3 R6, P6, PT, R68, R132, RZ ;  /* 0x0000008444067210 */ /* 0x000fe20007fde0ff */
[----:B------:R4:W-:Y:S01]  /*84c0*/  @P3 STG.E.U8 desc[UR24][R4.64], R97 ;  /* 0x0000006104003986 */ /* 0x0009e2000c101118 */
[----:B------:R-:W-:Y:S01]  /*84d0*/  ISETP.LT.AND P3, PT, R2, UR11, !P4 ;  /* 0x0000000b02007c0c */ /* 0x000fe2000e761270 */
[----:B------:R-:W0:Y:S01]  /*84e0*/  LDCU UR11, c[0x0][0x398] ;  /* 0x00007300ff0b77ac */ /* 0x000e220008000800 */
[----:B-1----:R-:W-:Y:S01]  /*84f0*/  ISETP.LT.AND P4, PT, R3, UR6, !P4 ;  /* 0x0000000603007c0c */ /* 0x002fe2000e781270 */
[----:B------:R-:W-:Y:S01]  /*8500*/  IMAD.X R7, R10, 0x1, R134, P6 ;  /* 0x000000010a077824 */ /* 0x000fe200030e0686 */
[----:B------:R-:W-:Y:S01]  /*8510*/  SHF.R.S32.HI R11, RZ, 0x8, R11 ;  /* 0x00000008ff0b7819 */ /* 0x000fe2000001140b */
[----:B------:R-:W1:Y:S01]  /*8520*/  LDCU UR6, c[0x0][0x39c] ;  /* 0x00007380ff0677ac */ /* 0x000e620008000800 */
[----:B------:R-:W-:-:S02]  /*8530*/  SHF.R.S32.HI R13, RZ, 0x8, R13 ;  /* 0x00000008ff0d7819 */ /* 0x000fc4000001140d */
[----:B------:R-:W-:Y:S02]  /*8540*/  F2FP.SATFINITE.E4M3.F32.PACK_AB_MERGE_C R99, R99, R98, RZ ;  /* 0x000000626363723e */ /* 0x000fe400048070ff */
[----:B------:R-:W-:Y:S02]  /*8550*/  F2FP.SATFINITE.E4M3.F32.PACK_AB_MERGE_C R37, R37, R36, RZ ;  /* 0x000000242525723e */ /* 0x000fe400048070ff */
[C---:B----4-:R-:W-:Y:S01]  /*8560*/  IADD3 R4, P6, PT, R68.reuse, R135, RZ ;  /* 0x0000008744047210 */ /* 0x050fe20007fde0ff */
[----:B------:R-:W-:Y:S01]  /*8570*/  VIADD R68, R68, UR32 ;  /* 0x0000002044447c36 */ /* 0x000fe20008000000 */
[----:B------:R4:W-:Y:S01]  /*8580*/  @P3 STG.E.U8 desc[UR24][R6.64], R11 ;  /* 0x0000000b06003986 */ /* 0x0009e2000c101118 */
[----:B--2---:R-:W-:Y:S01]  /*8590*/  ISETP.LT.AND P3, PT, R3, UR12, !P1 ;  /* 0x0000000c03007c0c */ /* 0x004fe2000cf61270 */
[----:B------:R-:W2:Y:S01]  /*85a0*/  LDCU UR12, c[0x0][0x398] ;  /* 0x00007300ff0c77ac */ /* 0x000ea20008000800 */
[----:B------:R-:W-:Y:S01]  /*85b0*/  IMAD.X R5, R10, 0x1, R133, P6 ;  /* 0x000000010a057824 */ /* 0x000fe200030e0685 */
[----:B------:R-:W-:-:S02]  /*85c0*/  SHF.R.S32.HI R10, RZ, 0x1f, R68 ;  /* 0x0000001fff0a7819 */ /* 0x000fc40000011444 */
[----:B------:R-:W-:Y:S02]  /*85d0*/  F2FP.SATFINITE.E4M3.F32.PACK_AB_MERGE_C R101, R101, R100, RZ ;  /* 0x000000646565723e */ /* 0x000fe400048070ff */
[----:B------:R1:W-:Y:S01]  /*85e0*/  @P4 STG.E.U8 desc[UR24][R4.64], R13 ;  /* 0x0000000d04004986 */ /* 0x0003e2000c101118 */
[----:B---3--:R-:W-:Y:S01]  /*85f0*/  ISETP.LT.AND P4, PT, R2, UR8, !P1 ;  /* 0x0000000802007c0c */ /* 0x008fe2000cf81270 */
[----:B------:R-:W3:Y:S01]  /*8600*/  LDCU UR8, c[0x0][0x398] ;  /* 0x00007300ff0877ac */ /* 0x000ee20008000800 */
[CC--:B------:R-:W-:Y:S02]  /*8610*/  IADD3 R8, P1, PT, R68.reuse, R132.reuse, RZ ;  /* 0x0000008444087210 */ /* 0x0c0fe40007f3e0ff */
[C---:B----4-:R-:W-:Y:S01]  /*8620*/  IADD3 R6, P6, PT, R68.reuse, R135, RZ ;  /* 0x0000008744067210 */ /* 0x050fe20007fde0ff */
[----:B------:R-:W-:Y:S01]  /*8630*/  VIADD R68, R68, UR32 ;  /* 0x0000002044447c36 */ /* 0x000fe20008000000 */
[----:B------:R-:W-:Y:S01]  /*8640*/  PRMT R11, R35, 0x9910, RZ ;  /* 0x00009910230b7816 */ /* 0x000fe200000000ff */
[----:B------:R-:W-:Y:S01]  /*8650*/  IMAD.X R9, R10, 0x1, R134, P1 ;  /* 0x000000010a097824 */ /* 0x000fe200008e0686 */
[----:B0-----:R-:W-:Y:S01]  /*8660*/  ISETP.GE.AND P1, PT, R12, UR4, PT ;  /* 0x000000040c007c0c */ /* 0x001fe2000bf26270 */
[----:B------:R-:W0:Y:S01]  /*8670*/  LDCU UR4, c[0x0][0x39c] ;  /* 0x00007380ff0477ac */ /* 0x000e220008000800 */
[----:B------:R-:W-:Y:S01]  /*8680*/  IMAD.X R7, R10, 0x1, R133, P6 ;  /* 0x000000010a077824 */ /* 0x000fe200030e0685 */
[----:B------:R-:W-:Y:S01]  /*8690*/  SHF.R.S32.HI R10, RZ, 0x1f, R68 ;  /* 0x0000001fff0a7819 */ /* 0x000fe20000011444 */
[----:B------:R-:W-:Y:S01]  /*86a0*/  VIADD R12, R0, 0x23 ;  /* 0x00000023000c7836 */ /* 0x000fe20000000000 */
[----:B------:R4:W-:Y:S01]  /*86b0*/  @P4 STG.E.U8 desc[UR24][R8.64], R35 ;  /* 0x0000002308004986 */ /* 0x0009e2000c101118 */
[----:B------:R-:W-:Y:S01]  /*86c0*/  ISETP.LT.AND P4, PT, R2, UR11, !P0 ;  /* 0x0000000b02007c0c */ /* 0x000fe2000c781270 */
[----:B------:R-:W2:Y:S01]  /*86d0*/  LDCU UR11, c[0x0][0x398] ;  /* 0x00007300ff0b77ac */ /* 0x000ea20008000800 */
[----:B-1----:R-:W-:Y:S01]  /*86e0*/  PRMT R13, R99, 0x9910, RZ ;  /* 0x00009910630d7816 */ /* 0x002fe200000000ff */
[----:B------:R1:W-:Y:S01]  /*86f0*/  @P3 STG.E.U8 desc[UR24][R6.64], R99 ;  /* 0x0000006306003986 */ /* 0x0003e2000c101118 */
[----:B-----5:R-:W-:Y:S01]  /*8700*/  ISETP.LT.AND P3, PT, R3, UR14, !P0 ;  /* 0x0000000e03007c0c */ /* 0x020fe2000c761270 */
[----:B------:R-:W5:Y:S01]  /*8710*/  LDCU UR14, c[0x0][0x398] ;  /* 0x00007300ff0e77ac */ /* 0x000f620008000800 */
[----:B------:R-:W-:-:S02]  /*8720*/  IADD3 R4, P0, PT, R68, R132, RZ ;  /* 0x0000008444047210 */ /* 0x000fc40007f1e0ff */
[----:B------:R-:W-:Y:S02]  /*8730*/  SHF.R.S32.HI R11, RZ, 0x8, R11 ;  /* 0x00000008ff0b7819 */ /* 0x000fe4000001140b */
[----:B------:R-:W-:Y:S01]  /*8740*/  SHF.R.S32.HI R13, RZ, 0x8, R13 ;  /* 0x00000008ff0d7819 */ /* 0x000fe2000001140d */
[----:B------:R-:W-:Y:S01]  /*8750*/  IMAD.X R5, R10, 0x1, R134, P0 ;  /* 0x000000010a057824 */ /* 0x000fe200000e0686 */
[----:B------:R-:W-:Y:S01]  /*8760*/  F2FP.SATFINITE.E4M3.F32.PACK_AB_MERGE_C R39, R39, R38, RZ ;  /* 0x000000262727723e */ /* 0x000fe200048070ff */
[----:B----4-:R-:W-:Y:S01]  /*8770*/  VIADD R9, R0, 0x24 ;  /* 0x0000002400097836 */ /* 0x010fe20000000000 */
[----:B0-----:R-:W-:Y:S01]  /*8780*/  ISETP.GE.AND P0, PT, R12, UR4, PT ;  /* 0x000000040c007c0c */ /* 0x001fe2000bf06270 */
[----:B------:R-:W0:Y:S01]  /*8790*/  LDCU UR4, c[0x0][0x39c] ;  /* 0x00007380ff0477ac */ /* 0x000e220008000800 */
[C---:B-1----:R-:W-:Y:S01]  /*87a0*/  IADD3 R6, P6, PT, R68.reuse, R135, RZ ;  /* 0x0000008744067210 */ /* 0x042fe20007fde0ff */
[----:B------:R-:W-:Y:S01]  /*87b0*/  VIADD R68, R68, UR32 ;  /* 0x0000002044447c36 */ /* 0x000fe20008000000 */
[----:B------:R1:W-:Y:S01]  /*87c0*/  @P4 STG.E.U8 desc[UR24][R4.64], R11 ;  /* 0x0000000b04004986 */ /* 0x0003e2000c101118 */
[----:B---3--:R-:W-:Y:S01]  /*87d0*/  ISETP.LT.AND P4, PT, R2, UR8, !P2 ;  /* 0x0000000802007c0c */ /* 0x008fe2000d781270 */
[----:B------:R-:W3:Y:S01]  /*87e0*/  LDCU UR8, c[0x0][0x398] ;  /* 0x00007300ff0877ac */ /* 0x000ee20008000800 */
[----:B------:R-:W-:Y:S01]  /*87f0*/  IMAD.X R7, R10, 0x1, R133, P6 ;  /* 0x000000010a077824 */ /* 0x000fe200030e0685 */
[----:B------:R-:W-:Y:S01]  /*8800*/  SHF.R.S32.HI R10, RZ, 0x1f, R68 ;  /* 0x0000001fff0a7819 */ /* 0x000fe20000011444 */
[----:B------:R-:W-:Y:S01]  /*8810*/  VIADD R12, R0, 0x26 ;  /* 0x00000026000c7836 */ /* 0x000fe20000000000 */
[----:B--2---:R-:W-:Y:S01]  /*8820*/  ISETP.LT.AND P6, PT, R3, UR12, !P2 ;  /* 0x0000000c03007c0c */ /* 0x004fe2000d7c1270 */
[----:B------:R-:W2:Y:S01]  /*8830*/  LDCU UR12, c[0x0][0x398] ;  /* 0x00007300ff0c77ac */ /* 0x000ea20008000800 */
[----:B------:R4:W-:Y:S01]  /*8840*/  @P3 STG.E.U8 desc[UR24][R6.64], R13 ;  /* 0x0000000d06003986 */ /* 0x0009e2000c101118 */
[----:B------:R-:W-:-:S02]  /*8850*/  IADD3 R8, P3, PT, R68, R132, RZ ;  /* 0x0000008444087210 */ /* 0x000fc40007f7e0ff */
[----:B------:R-:W-:Y:S01]  /*8860*/  ISETP.GE.AND P2, PT, R9, UR6, PT ;  /* 0x0000000609007c0c */ /* 0x000fe2000bf46270 */
[----:B------:R-:W2:Y:S01]  /*8870*/  LDCU UR6, c[0x0][0x398] ;  /* 0x00007300ff0677ac */ /* 0x000ea20008000800 */
[----:B-1----:R-:W-:Y:S01]  /*8880*/  PRMT R11, R37, 0x9910, RZ ;  /* 0x00009910250b7816 */ /* 0x002fe200000000ff */
[----:B------:R-:W-:Y:S01]  /*8890*/  IMAD.X R9, R10, 0x1, R134, P3 ;  /* 0x000000010a097824 */ /* 0x000fe200018e0686 */
[C---:B------:R-:W-:Y:S01]  /*88a0*/  IADD3 R4, P3, PT, R68.reuse, R135, RZ ;  /* 0x0000008744047210 */ /* 0x040fe20007f7e0ff */
[----:B------:R-:W-:Y:S01]  /*88b0*/  VIADD R68, R68, UR32 ;  /* 0x0000002044447c36 */ /* 0x000fe20008000000 */
[----:B------:R-:W-:Y:S02]  /*88c0*/  SHF.R.S32.HI R11, RZ, 0x8, R11 ;  /* 0x00000008ff0b7819 */ /* 0x000fe4000001140b */
[----:B------:R-:W-:Y:S01]  /*88d0*/  @P4 STG.E.U8 desc[UR24][R8.64], R37 ;  /* 0x0000002508004986 */ /* 0x000fe2000c101118 */
[----:B----4-:R-:W-:Y:S01]  /*88e0*/  VIADD R6, R0, 0x25 ;  /* 0x0000002500067836 */ /* 0x010fe20000000000 */
[----:B------:R-:W-:Y:S01]  /*88f0*/  ISETP.LT.AND P4, PT, R2, UR11, !P5 ;  /* 0x0000000b02007c0c */ /* 0x000fe2000ef81270 */
[----:B------:R-:W-:Y:S01]  /*8900*/  IMAD.X R5, R10, 0x1, R133, P3 ;  /* 0x000000010a057824 */ /* 0x000fe200018e0685 */
[----:B------:R-:W-:Y:S01]  /*8910*/  SHF.R.S32.HI R10, RZ, 0x1f, R68 ;  /* 0x0000001fff0a7819 */ /* 0x000fe20000011444 */
[----:B------:R-:W1:Y:S01]  /*8920*/  LDCU UR11, c[0x0][0x398] ;  /* 0x00007300ff0b77ac */ /* 0x000e620008000800 */
[----:B0-----:R-:W-:-:S02]  /*8930*/  ISETP.GE.AND P3, PT, R6, UR4, PT ;  /* 0x0000000406007c0c */ /* 0x001fc4000bf66270 */
[----:B------:R0:W-:Y:S01]  /*8940*/  @P6 STG.E.U8 desc[UR24][R4.64], R101 ;  /* 0x0000006504006986 */ /* 0x0001e2000c101118 */
[----:B------:R-:W-:Y:S01]  /*8950*/  IADD3 R6, P6, PT, R68, R132, RZ ;  /* 0x0000008444067210 */ /* 0x000fe20007fde0ff */
[----:B------:R-:W4:Y:S01]  /*8960*/  LDCU UR4, c[0x0][0x39c] ;  /* 0x00007380ff0477ac */ /* 0x000f220008000800 */
[----:B--2---:R-:W-:Y:S02]  /*8970*/  ISETP.LT.AND P5, PT, R3, UR6, !P5 ;  /* 0x0000000603007c0c */ /* 0x004fe4000efa1270 */
[----:B------:R-:W-:Y:S01]  /*8980*/  PRMT R13, R101, 0x9910, RZ ;  /* 0x00009910650d7816 */ /* 0x000fe200000000ff */
[----:B------:R-:W-:Y:S01]  /*8990*/  IMAD.X R7, R10, 0x1, R134, P6 ;  /* 0x000000010a077824 */ /* 0x000fe200030e0686 */
[----:B------:R-:W-:Y:S01]  /*89a0*/  F2FP.SATFINITE.E4M3.F32.PACK_AB_MERGE_C R103, R103, R102, RZ ;  /* 0x000000666767723e */ /* 0x000fe200048070ff */
[----:B------:R-:W2:Y:S01]  /*89b0*/  LDCU UR6, c[0x0][0x39c] ;  /* 0x00007380ff0677ac */ /* 0x000ea20008000800 */
[----:B------:R-:W-:Y:S02]  /*89c0*/  SHF.R.S32.HI R13, RZ, 0x8, R13 ;  /* 0x00000008ff0d7819 */ /* 0x000fe4000001140d */
[----:B------:R1:W-:Y:S01]  /*89d0*/  @P4 STG.E.U8 desc[UR24][R6.64], R11 ;  /* 0x0000000b06004986 */ /* 0x0003e2000c101118 */
[C---:B0-----:R-:W-:Y:S01]  /*89e0*/  IADD3 R4, P6, PT, R68.reuse, R135, RZ ;  /* 0x0000008744047210 */ /* 0x041fe20007fde0ff */
[----:B------:R-:W-:Y:S01]  /*89f0*/  VIADD R68, R68, UR32 ;  /* 0x0000002044447c36 */ /* 0x000fe20008000000 */
[----:B------:R-:W-:Y:S01]  /*8a00*/  ISETP.LT.AND P4, PT, R3, UR12, !P1 ;  /* 0x0000000c03007c0c */ /* 0x000fe2000cf81270 */
[----:B------:R-:W0:Y:S01]  /*8a10*/  LDCU UR12, c[0x0][0x398] ;  /* 0x00007300ff0c77ac */ /* 0x000e220008000800 */
[----:B------:R-:W-:Y:S01]  /*8a20*/  F2FP.SATFINITE.E4M3.F32.PACK_AB_MERGE_C R41, R41, R40, RZ ;  /* 0x000000282929723e */ /* 0x000fe200048070ff */
[----:B------:R-:W-:Y:S01]  /*8a30*/  IMAD.X R5, R10, 0x1, R133, P6 ;  /* 0x000000010a057824 */ /* 0x000fe200030e0685 */
[----:B------:R-:W-:-:S02]  /*8a40*/  SHF.R.S32.HI R10, RZ, 0x1f, R68 ;  /* 0x0000001fff0a7819 */ /* 0x000fc40000011444 */
[----:B------:R-:W-:Y:S02]  /*8a50*/  F2FP.SATFINITE.E4M3.F32.PACK_AB_MERGE_C R105, R105, R104, RZ ;  /* 0x000000686969723e */ /* 0x000fe400048070ff */
[----:B------:R0:W-:Y:S01]  /*8a60*/  @P5 STG.E.U8 desc[UR24][R4.64], R13 ;  /* 0x0000000d04005986 */ /* 0x0001e2000c101118 */
[----:B---3--:R-:W-:Y:S01]  /*8a70*/  ISETP.LT.AND P5, PT, R2, UR8, !P1 ;  /* 0x0000000802007c0c */ /* 0x008fe2000cfa1270 */
[----:B------:R-:W3:Y:S01]  /*8a80*/  LDCU UR8, c[0x0][0x398] ;  /* 0x00007300ff0877ac */ /* 0x000ee20008000800 */
[CC--:B------:R-:W-:Y:S02]  /*8a90*/  IADD3 R8, P1, PT, R68.reuse, R132.reuse, RZ ;  /* 0x0000008444087210 */ /* 0x0c0fe40007f3e0ff */
[C---:B-1----:R-:W-:Y:S01]  /*8aa0*/  IADD3 R6, P6, PT, R68.reuse, R135, RZ ;  /* 0x0000008744067210 */ /* 0x042fe20007fde0ff */
[----:B------:R-:W-:Y:S01]  /*8ab0*/  VIADD R68, R68, UR32 ;  /* 0x0000002044447c36 */ /* 0x000fe20008000000 */
[----:B------:R-:W-:Y:S01]  /*8ac0*/  PRMT R11, R39, 0x9910, RZ ;  /* 0x00009910270b7816 */ /* 0x000fe200000000ff */
[----:B------:R-:W-:Y:S01]  /*8ad0*/  IMAD.X R9, R10, 0x1, R134, P1 ;  /* 0x000000010a097824 */ /* 0x000fe200008e0686 */
[----:B----4-:R-:W-:Y:S01]  /*8ae0*/  ISETP.GE.AND P1, PT, R12, UR4, PT ;  /* 0x000000040c007c0c */ /* 0x010fe2000bf26270 */
[----:B------:R-:W1:Y:S01]  /*8af0*/  LDCU UR4, c[0x0][0x39c] ;  /* 0x00007380ff0477ac */ /* 0x000e620008000800 */
[----:B------:R-:W-:Y:S01]  /*8b00*/  IMAD.X R7, R10, 0x1, R133, P6 ;  /* 0x000000010a077824 */ /* 0x000fe200030e0685 */
[----:B------:R-:W-:Y:S01]  /*8b10*/  SHF.R.S32.HI R10, RZ, 0x1f, R68 ;  /* 0x0000001fff0a7819 */ /* 0x000fe20000011444 */
[----:B------:R-:W-:Y:S01]  /*8b20*/  VIADD R12, R0, 0x27 ;  /* 0x00000027000c7836 */ /* 0x000fe20000000000 */
[----:B------:R4:W-:Y:S01]  /*8b30*/  @P5 STG.E.U8 desc[UR24][R8.64], R39 ;  /* 0x0000002708005986 */ /* 0x0009e2000c101118 */
[----:B------:R-:W-:Y:S01]  /*8b40*/  ISETP.LT.AND P5, PT, R2, UR11, !P0 ;  /* 0x0000000b02007c0c */ /* 0x000fe2000c7a1270 */
[----:B------:R-:W2:Y:S01]  /*8b50*/  LDCU UR11, c[0x0][0x398] ;  /* 0x00007300ff0b77ac */ /* 0x000ea20008000800 */
[----:B0-----:R-:W-:Y:S01]  /*8b60*/  PRMT R13, R103, 0x9910, RZ ;  /* 0x00009910670d7816 */ /* 0x001fe200000000ff */
        /* <DEDUP_REMOVED lines=9> */
[----:B-1----:R-:W-:Y:S01]  /*8c00*/  ISETP.GE.AND P0, PT, R12, UR4, PT ;  /* 0x000000040c007c0c */ /* 0x002fe2000bf06270 */
[----:B------:R-:W1:Y:S01]  /*8c10*/  LDCU UR4, c[0x0][0x39c] ;  /* 0x00007380ff0477ac */ /* 0x000e620008000800 */
[C---:B0-----:R-:W-:Y:S01]  /*8c20*/  IADD3 R6, P6, PT, R68.reuse, R135, RZ ;  /* 0x0000008744067210 */ /* 0x041fe20007fde0ff */
[----:B------:R-:W-:Y:S01]  /*8c30*/  VIADD R68, R68, UR32 ;  /* 0x0000002044447c36 */ /* 0x000fe20008000000 */
[----:B------:R0:W-:Y:S01]  /*8c40*/  @P5 STG.E.U8 desc[UR24][R4.64], R11 ;  /* 0x0000000b04005986 */ /* 0x0001e2000c101118 */
[----:B---3--:R-:W-:Y:S01]  /*8c50*/  ISETP.LT.AND P5, PT, R2, UR8, !P2 ;  /* 0x0000000802007c0c */ /* 0x008fe2000d7a1270 */
[----:B------:R-:W3:Y:S01]  /*8c60*/  LDCU UR8, c[0x0][0x398] ;  /* 0x00007300ff0877ac */ /* 0x000ee20008000800 */
[----:B------:R-:W-:Y:S01]  /*8c70*/  IMAD.X R7, R10, 0x1, R133, P6 ;  /* 0x000000010a077824 */ /* 0x000fe200030e0685 */
[----:B------:R-:W-:Y:S01]  /*8c80*/  SHF.R.S32.HI R10, RZ, 0x1f, R68 ;  /* 0x0000001fff0a7819 */ /* 0x000fe20000011444 */
[----:B------:R-:W-:Y:S01]  /*8c90*/  VIADD R12, R0, 0x2a ;  /* 0x0000002a000c7836 */ /* 0x000fe20000000000 */
[----:B------:R-:W-:Y:S01]  /*8ca0*/  ISETP.LT.AND P6, PT, R3, UR12, !P2 ;  /* 0x0000000c03007c0c */ /* 0x000fe2000d7c1270 */
[----:B------:R-:W4:Y:S01]  /*8cb0*/  LDCU UR12, c[0x0][0x398] ;  /* 0x00007300ff0c77ac */ /* 0x000f220008000800 */
[----:B------:R1:W-:Y:S01]  /*8cc0*/  @P4 STG.E.U8 desc[UR24][R6.64], R13 ;  /* 0x0000000d06004986 */ /* 0x0003e2000c101118 */
[----:B------:R-:W-:-:S02]  /*8cd0*/  IADD3 R8, P4, PT, R68, R132, RZ ;  /* 0x0000008444087210 */ /* 0x000fc40007f9e0ff */
[----:B--2---:R-:W-:Y:S01]  /*8ce0*/  ISETP.GE.AND P2, PT, R9, UR6, PT ;  /* 0x0000000609007c0c */ /* 0x004fe2000bf46270 */
[----:B------:R-:W2:Y:S01]  /*8cf0*/  LDCU UR6, c[0x0][0x398] ;  /* 0x00007300ff0677ac */ /* 0x000ea20008000800 */
[----:B0-----:R-:W-:Y:S01]  /*8d00*/  PRMT R11, R41, 0x9910, RZ ;  /* 0x00009910290b7816 */ /* 0x001fe200000000ff */
[----:B------:R-:W-:Y:S01]  /*8d10*/  IMAD.X R9, R10, 0x1, R134, P4 ;  /* 0x000000010a097824 */ /* 0x000fe200020e0686 */
[C---:B------:R-:W-:Y:S01]  /*8d20*/  IADD3 R4, P4, PT, R68.reuse, R135, RZ ;  /* 0x0000008744047210 */ /* 0x040fe20007f9e0ff */
[----:B------:R-:W-:Y:S01]  /*8d30*/  VIADD R68, R68, UR32 ;  /* 0x0000002044447c36 */ /* 0x000fe20008000000 */
[----:B------:R-:W-:Y:S02]  /*8d40*/  SHF.R.S32.HI R11, RZ, 0x8, R11 ;  /* 0x00000008ff0b7819 */ /* 0x000fe4000001140b */
[----:B------:R-:W-:Y:S01]  /*8d50*/  @P5 STG.E.U8 desc[UR24][R8.64], R41 ;  /* 0x0000002908005986 */ /* 0x000fe2000c101118 */
[----:B-1----:R-:W-:Y:S01]  /*8d60*/  VIADD R6, R0, 0x29 ;  /* 0x0000002900067836 */ /* 0x002fe20000000000 */
[----:B------:R-:W-:Y:S01]  /*8d70*/  ISETP.LT.AND P5, PT, R2, UR11, !P3 ;  /* 0x0000000b02007c0c */ /* 0x000fe2000dfa1270 */
[----:B------:R-:W-:Y:S01]  /*8d80*/  IMAD.X R5, R10, 0x1, R133, P4 ;  /* 0x000000010a057824 */ /* 0x000fe200020e0685 */
[----:B------:R-:W-:Y:S01]  /*8d90*/  SHF.R.S32.HI R10, RZ, 0x1f, R68 ;  /* 0x0000001fff0a7819 */ /* 0x000fe20000011444 */
[----:B------:R-:W0:Y:S01]  /*8da0*/  LDCU UR11, c[0x0][0x398] ;  /* 0x00007300ff0b77ac */ /* 0x000e220008000800 */
[----:B------:R-:W-:-:S02]  /*8db0*/  ISETP.GE.AND P4, PT, R6, UR4, PT ;  /* 0x0000000406007c0c */ /* 0x000fc4000bf86270 */
[----:B------:R1:W-:Y:S01]  /*8dc0*/  @P6 STG.E.U8 desc[UR24][R4.64], R105 ;  /* 0x0000006904006986 */ /* 0x0003e2000c101118 */
[----:B------:R-:W-:Y:S01]  /*8dd0*/  IADD3 R6, P6, PT, R68, R132, RZ ;  /* 0x0000008444067210 */ /* 0x000fe20007fde0ff */
[----:B------:R-:W0:Y:S01]  /*8de0*/  LDCU UR4, c[0x0][0x39c] ;  /* 0x00007380ff0477ac */ /* 0x000e220008000800 */
[----:B--2---:R-:W-:Y:S02]  /*8df0*/  ISETP.LT.AND P3, PT, R3, UR6, !P3 ;  /* 0x0000000603007c0c */ /* 0x004fe4000df61270 */
[----:B------:R-:W-:Y:S01]  /*8e00*/  PRMT R13, R105, 0x9910, RZ ;  /* 0x00009910690d7816 */ /* 0x000fe200000000ff */
[----:B------:R-:W-:Y:S01]  /*8e10*/  IMAD.X R7, R10, 0x1, R134, P6 ;  /* 0x000000010a077824 */ /* 0x000fe200030e0686 */
[----:B------:R-:W-:Y:S01]  /*8e20*/  F2FP.SATFINITE.E4M3.F32.PACK_AB_MERGE_C R107, R107, R106, RZ ;  /* 0x0000006a6b6b723e */ /* 0x000fe200048070ff */
[----:B------:R-:W2:Y:S01]  /*8e30*/  LDCU UR6, c[0x0][0x39c] ;  /* 0x00007380ff0677ac */ /* 0x000ea20008000800 */
[----:B------:R-:W-:Y:S02]  /*8e40*/  SHF.R.S32.HI R13, RZ, 0x8, R13 ;  /* 0x00000008ff0d7819 */ /* 0x000fe4000001140d */
[----:B------:R0:W-:Y:S01]  /*8e50*/  @P5 STG.E.U8 desc[UR24][R6.64], R11 ;  /* 0x0000000b06005986 */ /* 0x0001e2000c101118 */
[C---:B-1----:R-:W-:Y:S01]  /*8e60*/  IADD3 R4, P6, PT, R68.reuse, R135, RZ ;  /* 0x0000008744047210 */ /* 0x042fe20007fde0ff */
[----:B------:R-:W-:Y:S01]  /*8e70*/  VIADD R68, R68, UR32 ;  /* 0x0000002044447c36 */ /* 0x000fe20008000000 */
[----:B---3--:R-:W-:Y:S01]  /*8e80*/  ISETP.LT.AND P5, PT, R2, UR8, !P1 ;  /* 0x0000000802007c0c */ /* 0x008fe2000cfa1270 */
[----:B------:R-:W1:Y:S01]  /*8e90*/  LDCU UR8, c[0x0][0x398] ;  /* 0x00007300ff0877ac */ /* 0x000e620008000800 */
[----:B------:R-:W-:Y:S01]  /*8ea0*/  PRMT R15, R107, 0x9910, RZ ;  /* 0x000099106b0f7816 */ /* 0x000fe200000000ff */
[----:B------:R-:W-:Y:S01]  /*8eb0*/  IMAD.X R5, R10, 0x1, R133, P6 ;  /* 0x000000010a057824 */ /* 0x000fe200030e0685 */
[----:B------:R-:W-:-:S02]  /*8ec0*/  SHF.R.S32.HI R10, RZ, 0x1f, R68 ;  /* 0x0000001fff0a7819 */ /* 0x000fc40000011444 */
[----:B------:R-:W-:Y:S02]  /*8ed0*/  SHF.R.S32.HI R15, RZ, 0x8, R15 ;  /* 0x00000008ff0f7819 */ /* 0x000fe4000001140f */
[----:B------:R3:W-:Y:S01]  /*8ee0*/  @P3 STG.E.U8 desc[UR24][R4.64], R13 ;  /* 0x0000000d04003986 */ /* 0x0007e2000c101118 */
[----:B----4-:R-:W-:Y:S01]  /*8ef0*/  ISETP.LT.AND P3, PT, R3, UR12, !P1 ;  /* 0x0000000c03007c0c */ /* 0x010fe2000cf61270 */
[----:B------:R-:W4:Y:S01]  /*8f00*/  LDCU UR12, c[0x0][0x398] ;  /* 0x00007300ff0c77ac */ /* 0x000f220008000800 */
[----:B------:R-:W-:Y:S01]  /*8f10*/  IADD3 R8, P1, PT, R68, R132, RZ ;  /* 0x0000008444087210 */ /* 0x000fe20007f3e0ff */
[----:B0-----:R-:W-:Y:S01]  /*8f20*/  VIADD R11, R0, 0x2b ;  /* 0x0000002b000b7836 */ /* 0x001fe20000000000 */
[C---:B------:R-:W-:Y:S01]  /*8f30*/  IADD3 R6, P6, PT, R68.reuse, R135, RZ ;  /* 0x0000008744067210 */ /* 0x040fe20007fde0ff */
[----:B------:R-:W-:Y:S01]  /*8f40*/  VIADD R68, R68, UR32 ;  /* 0x0000002044447c36 */ /* 0x000fe20008000000 */
[----:B------:R-:W-:Y:S01]  /*8f50*/  F2FP.SATFINITE.E4M3.F32.PACK_AB_MERGE_C R45, R45, R44, RZ ;  /* 0x0000002c2d2d723e */ /* 0x000fe200048070ff */
[----:B------:R-:W-:Y:S01]  /*8f60*/  IMAD.X R9, R10, 0x1, R134, P1 ;  /* 0x000000010a097824 */ /* 0x000fe200008e0686 */
[----:B------:R-:W-:Y:S01]  /*8f70*/  ISETP.GE.AND P1, PT, R12, UR4, PT ;  /* 0x000000040c007c0c */ /* 0x000fe2000bf26270 */
[----:B------:R-:W-:Y:S01]  /*8f80*/  IMAD.X R7, R10, 0x1, R133, P6 ;  /* 0x000000010a077824 */ /* 0x000fe200030e0685 */
[----:B------:R-:W0:Y:S01]  /*8f90*/  LDCU UR4, c[0x0][0x39c] ;  /* 0x00007380ff0477ac */ /* 0x000e220008000800 */
[----:B------:R-:W-:Y:S01]  /*8fa0*/  SHF.R.S32.HI R10, RZ, 0x1f, R68 ;  /* 0x0000001fff0a7819 */ /* 0x000fe20000011444 */
[----:B------:R-:W-:Y:S01]  /*8fb0*/  @P5 STG.E.U8 desc[UR24][R8.64], R43 ;  /* 0x0000002b08005986 */ /* 0x000fe2000c101118 */
[----:B------:R-:W-:Y:S01]  /*8fc0*/  ISETP.LT.AND P5, PT, R2, UR11, !P0 ;  /* 0x0000000b02007c0c */ /* 0x000fe2000c7a1270 */
[----:B------:R-:W0:Y:S01]  /*8fd0*/  LDCU UR11, c[0x0][0x398] ;  /* 0x00007300ff0b77ac */ /* 0x000e220008000800 */
[----:B---3--:R-:W-:Y:S01]  /*8fe0*/  PRMT R13, R43, 0x9910, RZ ;  /* 0x000099102b0d7816 */ /* 0x008fe200000000ff */
[----:B------:R3:W-:Y:S01]  /*8ff0*/  @P3 STG.E.U8 desc[UR24][R6.64], R107 ;  /* 0x0000006b06003986 */ /* 0x0007e2000c101118 */
[----:B-----5:R-:W-:Y:S01]  /*9000*/  ISETP.LT.AND P3, PT, R3, UR14, !P0 ;  /* 0x0000000e03007c0c */ /* 0x020fe2000c761270 */
[----:B------:R-:W5:Y:S01]  /*9010*/  LDCU UR14, c[0x0][0x398] ;  /* 0x00007300ff0e77ac */ /* 0x000f620008000800 */
[----:B------:R-:W-:Y:S01]  /*9020*/  IADD3 R4, P0, PT, R68, R132, RZ ;  /* 0x0000008444047210 */ /* 0x000fe20007f1e0ff */
[----:B------:R-:W-:Y:S01]  /*9030*/  VIADD R12, R0, 0x2c ;  /* 0x0000002c000c7836 */ /* 0x000fe20000000000 */
[----:B------:R-:W-:-:S02]  /*9040*/  SHF.R.S32.HI R13, RZ, 0x8, R13 ;  /* 0x00000008ff0d7819 */ /* 0x000fc4000001140d */
[----:B------:R-:W-:Y:S01]  /*9050*/  F2FP.SATFINITE.E4M3.F32.PACK_AB_MERGE_C R109, R109, R108, RZ ;  /* 0x0000006c6d6d723e */ /* 0x000fe200048070ff */
[----:B------:R-:W-:Y:S01]  /*9060*/  IMAD.X R5, R10, 0x1, R134, P0 ;  /* 0x000000010a057824 */ /* 0x000fe200000e0686 */
[----:B------:R-:W-:Y:S02]  /*9070*/  F2FP.SATFINITE.E4M3.F32.PACK_AB_MERGE_C R47, R47, R46, RZ ;  /* 0x0000002e2f2f723e */ /* 0x000fe400048070ff */
[----:B------:R-:W-:Y:S02]  /*9080*/  F2FP.SATFINITE.E4M3.F32.PACK_AB_MERGE_C R111, R111, R110, RZ ;  /* 0x0000006e6f6f723e */ /* 0x000fe400048070ff */
[C---:B---3--:R-:W-:Y:S01]  /*9090*/  IADD3 R6, P6, PT, R68.reuse, R135, RZ ;  /* 0x0000008744067210 */ /* 0x048fe20007fde0ff */
[----:B------:R-:W-:Y:S01]  /*90a0*/  VIADD R68, R68, UR32 ;  /* 0x0000002044447c36 */ /* 0x000fe20008000000 */
[----:B------:R3:W-:Y:S01]  /*90b0*/  @P5 STG.E.U8 desc[UR24][R4.64], R13 ;  /* 0x0000000d04005986 */ /* 0x0007e2000c101118 */
[----:B-1----:R-:W-:Y:S01]  /*90c0*/  ISETP.LT.AND P5, PT, R2, UR8, !P2 ;  /* 0x0000000802007c0c */ /* 0x002fe2000d7a1270 */
[----:B------:R-:W1:Y:S01]  /*90d0*/  LDCU UR8, c[0x0][0x398] ;  /* 0x00007300ff0877ac */ /* 0x000e620008000800 */
[----:B------:R-:W-:Y:S01]  /*90e0*/  IMAD.X R7, R10, 0x1, R133, P6 ;  /* 0x000000010a077824 */ /* 0x000fe200030e0685 */
[----:B0-----:R-:W-:-:S02]  /*90f0*/  ISETP.GE.AND P0, PT, R11, UR4, PT ;  /* 0x000000040b007c0c */ /* 0x001fc4000bf06270 */
[----:B------:R-:W-:Y:S01]  /*9100*/  SHF.R.S32.HI R11, RZ, 0x1f, R68 ;  /* 0x0000001fff0b7819 */ /* 0x000fe20000011444 */
[----:B------:R-:W0:Y:S01]  /*9110*/  LDCU UR4, c[0x0][0x39c] ;  /* 0x00007380ff0477ac */ /* 0x000e220008000800 */
[----:B------:R1:W-:Y:S01]  /*9120*/  @P3 STG.E.U8 desc[UR24][R6.64], R15 ;  /* 0x0000000f06003986 */ /* 0x0003e2000c101118 */
[CC--:B------:R-:W-:Y:S02]  /*9130*/  IADD3 R8, P3, PT, R68.reuse, R132.reuse, RZ ;  /* 0x0000008444087210 */ /* 0x0c0fe40007f7e0ff */
[----:B----4-:R-:W-:Y:S01]  /*9140*/  ISETP.LT.AND P2, PT, R3, UR12, !P2 ;  /* 0x0000000c03007c0c */ /* 0x010fe2000d741270 */
[----:B------:R-:W4:Y:S01]  /*9150*/  LDCU UR12, c[0x0][0x398] ;  /* 0x00007300ff0c77ac */ /* 0x000f220008000800 */
[----:B------:R-:W-:Y:S01]  /*9160*/  IADD3 R10, P6, PT, R68, R135, RZ ;  /* 0x00000087440a7210 */ /* 0x000fe20007fde0ff */
[C---:B------:R-:W-:Y:S01]  /*9170*/  IMAD.X R9, R11.reuse, 0x1, R134, P3 ;  /* 0x000000010b097824 */ /* 0x040fe200018e0686 */
[----:B--2---:R-:W-:Y:S01]  /*9180*/  ISETP.GE.AND P3, PT, R12, UR6, PT ;  /* 0x000000060c007c0c */ /* 0x004fe2000bf66270 */
[----:B------:R-:W-:Y:S01]  /*9190*/  VIADD R68, R68, UR32 ;  /* 0x0000002044447c36 */ /* 0x000fe20008000000 */
[----:B------:R-:W2:Y:S01]  /*91a0*/  LDCU UR6, c[0x0][0x39c] ;  /* 0x00007380ff0677ac */ /* 0x000ea20008000800 */
[----:B------:R-:W-:Y:S01]  /*91b0*/  IMAD.X R11, R11, 0x1, R133, P6 ;  /* 0x000000010b0b7824 */ /* 0x000fe200030e0685 */
[----:B------:R-:W-:Y:S01]  /*91c0*/  @P5 STG.E.U8 desc[UR24][R8.64], R45 ;  /* 0x0000002d08005986 */ /* 0x000fe2000c101118 */
[----:B------:R-:W-:Y:S01]  /*91d0*/  ISETP.LT.AND P5, PT, R2, UR11, !P4 ;  /* 0x0000000b02007c0c */ /* 0x000fe2000e7a1270 */
[----:B---3--:R-:W-:Y:S01]  /*91e0*/  VIADD R5, R0, 0x2d ;  /* 0x0000002d00057836 */ /* 0x008fe20000000000 */
[----:B-1----:R-:W-:Y:S01]  /*91f0*/  SHF.R.S32.HI R7, RZ, 0x1f, R68 ;  /* 0x0000001fff077819 */ /* 0x002fe20000011444 */
[----:B------:R-:W1:Y:S01]  /*9200*/  LDCU UR11, c[0x0][0x398] ;  /* 0x00007300ff0b77ac */ /* 0x000e620008000800 */
[----:B------:R-:W-:Y:S01]  /*9210*/  IADD3 R4, P6, PT, R68, R132, RZ ;  /* 0x0000008444047210 */ /* 0x000fe20007fde0ff */
[----:B------:R3:W-:Y:S01]  /*9220*/  @P2 STG.E.U8 desc[UR24][R10.64], R109 ;  /* 0x0000006d0a002986 */ /* 0x0007e2000c101118 */
[----:B------:R-:W-:-:S02]  /*9230*/  PRMT R6, R45, 0x9910, RZ ;  /* 0x000099102d067816 */ /* 0x000fc400000000ff */
[----:B0-----:R-:W-:Y:S01]  /*9240*/  ISETP.GE.AND P2, PT, R5, UR4, PT ;  /* 0x0000000405007c0c */ /* 0x001fe2000bf46270 */
[----:B------:R-:W-:Y:S01]  /*9250*/  IMAD.X R5, R7, 0x1, R134, P6 ;  /* 0x0000000107057824 */ /* 0x000fe200030e0686 */
[----:B------:R-:W0:Y:S01]  /*9260*/  LDCU UR4, c[0x0][0x39c] ;  /* 0x00007380ff0477ac */ /* 0x000e220008000800 */
[----:B------:R-:W-:Y:S02]  /*9270*/  ISETP.LT.AND P4, PT, R3, UR8, !P4 ;  /* 0x0000000803007c0c */ /* 0x000fe4000e781270 */
[----:B----4-:R-:W-:Y:S01]  /*9280*/  ISETP.LT.AND P6, PT, R2, UR12, !P1 ;  /* 0x0000000c02007c0c */ /* 0x010fe2000cfc1270 */
[----:B------:R-:W4:Y:S01]  /*9290*/  LDCU UR8, c[0x0][0x398] ;  /* 0x00007300ff0877ac */ /* 0x000f220008000800 */
[----:B------:R-:W-:Y:S02]  /*92a0*/  PRMT R13, R109, 0x9910, RZ ;  /* 0x000099106d0d7816 */ /* 0x000fe400000000ff */
[----:B---3--:R-:W-:Y:S01]  /*92b0*/  SHF.R.S32.HI R11, RZ, 0x8, R6 ;  /* 0x00000008ff0b7819 */ /* 0x008fe20000011406 */
[----:B------:R-:W3:Y:S01]  /*92c0*/  LDCU UR12, c[0x0][0x398] ;  /* 0x00007300ff0c77ac */ /* 0x000ee20008000800 */
[----:B------:R-:W-:-:S02]  /*92d0*/  SHF.R.S32.HI R13, RZ, 0x8, R13 ;  /* 0x00000008ff0d7819 */ /* 0x000fc4000001140d */
[----:B------:R-:W-:Y:S01]  /*92e0*/  F2FP.SATFINITE.E4M3.F32.PACK_AB_MERGE_C R49, R49, R48, RZ ;  /* 0x000000303131723e */ /* 0x000fe200048070ff */
[----:B------:R0:W-:Y:S01]  /*92f0*/  @P5 STG.E.U8 desc[UR24][R4.64], R11 ;  /* 0x0000000b04005986 */ /* 0x0001e2000c101118 */
[C---:B------:R-:W-:Y:S01]  /*9300*/  IADD3 R6, P5, PT, R68.reuse, R135, RZ ;  /* 0x0000008744067210 */ /* 0x040fe20007fbe0ff */
[----:B------:R-:W-:Y:S01]  /*9310*/  VIADD R68, R68, UR32 ;  /* 0x0000002044447c36 */ /* 0x000fe20008000000 */
[----:B------:R-:W-:Y:S02]  /*9320*/  F2FP.SATFINITE.E4M3.F32.PACK_AB_MERGE_C R113, R113, R112, RZ ;  /* 0x000000707171723e */ /* 0x000fe400048070ff */
[----:B------:R-:W-:Y:S01]  /*9330*/  F2FP.SATFINITE.E4M3.F32.PACK_AB_MERGE_C R51, R51, R50, RZ ;  /* 0x000000323333723e */ /* 0x000fe200048070ff */
[----:B------:R-:W-:Y:S01]  /*9340*/  IMAD.X R7, R7, 0x1, R133, P5 ;  /* 0x0000000107077824 */ /* 0x000fe200028e0685 */
[----:B------:R-:W-:Y:S02]  /*9350*/  SHF.R.S32.HI R10, RZ, 0x1f, R68 ;  /* 0x0000001fff0a7819 */ /* 0x000fe40000011444 */
[----:B------:R-:W-:-:S02]  /*9360*/  IADD3 R8, P5, PT, R68, R132, RZ ;  /* 0x0000008444087210 */ /* 0x000fc40007fbe0ff */
[----:B------:R-:W-:Y:S01]  /*9370*/  @P4 STG.E.U8 desc[UR24][R6.64], R13 ;  /* 0x0000000d06004986 */ /* 0x000fe2000c101118 */
[----:B0-----:R-:W-:Y:S01]  /*9380*/  VIADD R4, R0, 0x2e ;  /* 0x0000002e00047836 */ /* 0x001fe20000000000 */
[----:B------:R-:W-:Y:S01]  /*9390*/  PRMT R11, R47, 0x9910, RZ ;  /* 0x000099102f0b7816 */ /* 0x000fe200000000ff */
[----:B------:R-:W-:Y:S01]  /*93a0*/  IMAD.X R9, R10, 0x1, R134, P5 ;  /* 0x000000010a097824 */ /* 0x000fe200028e0686 */
[----:B-----5:R-:W-:Y:S01]  /*93b0*/  ISETP.LT.AND P5, PT, R3, UR14, !P1 ;  /* 0x0000000e03007c0c */ /* 0x020fe2000cfa1270 */
[----:B------:R-:W-:Y:S01]  /*93c0*/  VIADD R5, R0, 0x2f ;  /* 0x0000002f00057836 */ /* 0x000fe20000000000 */
[----:B------:R-:W-:Y:S01]  /*93d0*/  ISETP.GE.AND P4, PT, R4, UR4, PT ;  /* 0x0000000404007c0c */ /* 0x000fe2000bf86270 */
[----:B------:R-:W0:Y:S01]  /*93e0*/  LDCU UR4, c[0x0][0x39c] ;  /* 0x00007380ff0477ac */ /* 0x000e220008000800 */
[----:B------:R5:W-:Y:S01]  /*93f0*/  @P6 STG.E.U8 desc[UR24][R8.64], R47 ;  /* 0x0000002f08006986 */ /* 0x000be2000c101118 */
[C---:B------:R-:W-:Y:S01]  /*9400*/  IADD3 R4, P6, PT, R68.reuse, R135, RZ ;  /* 0x0000008744047210 */ /* 0x040fe20007fde0ff */
[----:B------:R-:W-:Y:S01]  /*9410*/  VIADD R68, R68, UR32 ;  /* 0x0000002044447c36 */ /* 0x000fe20008000000 */
[----:B--2---:R-:W-:Y:S01]  /*9420*/  ISETP.GE.AND P1, PT, R5, UR6, PT ;  /* 0x0000000605007c0c */ /* 0x004fe2000bf26270 */
[----:B------:R-:W2:Y:S01]  /*9430*/  LDCU UR6, c[0x0][0x398] ;  /* 0x00007300ff0677ac */ /* 0x000ea20008000800 */
[----:B------:R-:W-:Y:S01]  /*9440*/  SHF.R.S32.HI R11, RZ, 0x8, R11 ;  /* 0x00000008ff0b7819 */ /* 0x000fe2000001140b */
[----:B------:R-:W-:Y:S01]  /*9450*/  IMAD.X R5, R10, 0x1, R133, P6 ;  /* 0x000000010a057824 */ /* 0x000fe200030e0685 */
[----:B-1----:R-:W-:Y:S01]  /*9460*/  ISETP.LT.AND P6, PT, R2, UR11, !P0 ;  /* 0x0000000b02007c0c */ /* 0x002fe2000c7c1270 */
[----:B------:R-:W1:Y:S01]  /*9470*/  LDCU UR11, c[0x0][0x398] ;  /* 0x00007300ff0b77ac */ /* 0x000e620008000800 */
[----:B----4-:R-:W-:-:S02]  /*9480*/  ISETP.LT.AND P0, PT, R3, UR8, !P0 ;  /* 0x0000000803007c0c */ /* 0x010fc4000c701270 */
[----:B------:R4:W-:Y:S01]  /*9490*/  @P5 STG.E.U8 desc[UR24][R4.64], R111 ;  /* 0x0000006f04005986 */ /* 0x0009e2000c101118 */
[----:B-----5:R-:W-:Y:S01]  /*94a0*/  SHF.R.S32.HI R8, RZ, 0x1f, R68 ;  /* 0x0000001fff087819 */ /* 0x020fe20000011444 */
[----:B------:R-:W5:Y:S01]  /*94b0*/  LDCU UR8, c[0x0][0x398] ;  /* 0x00007300ff0877ac */ /* 0x000f620008000800 */
[----:B------:R-:W-:Y:S02]  /*94c0*/  IADD3 R6, P5, PT, R68, R132, RZ ;  /* 0x0000008444067210 */ /* 0x000fe40007fbe0ff */
[----:B------:R-:W-:Y:S02]  /*94d0*/  PRMT R13, R111, 0x9910, RZ ;  /* 0x000099106f0d7816 */ /* 0x000fe400000000ff */
[----:B------:R-:W-:Y:S01]  /*94e0*/  F2FP.SATFINITE.E4M3.F32.PACK_AB_MERGE_C R115, R115, R114, RZ ;  /* 0x000000727373723e */ /* 0x000fe200048070ff */
[----:B------:R-:W-:Y:S01]  /*94f0*/  IMAD.X R7, R8, 0x1, R134, P5 ;  /* 0x0000000108077824 */ /* 0x000fe200028e0686 */
[----:B------:R-:W-:Y:S02]  /*9500*/  SHF.R.S32.HI R13, RZ, 0x8, R13 ;  /* 0x00000008ff0d7819 */ /* 0x000fe4000001140d */
[----:B--2---:R-:W-:Y:S01]  /*9510*/  ISETP.LT.AND P5, PT, R2, UR6, !P3 ;  /* 0x0000000602007c0c */ /* 0x004fe2000dfa1270 */
[----:B------:R-:W2:Y:S01]  /*9520*/  LDCU UR6, c[0x0][0x398] ;  /* 0x00007300ff0677ac */ /* 0x000ea20008000800 */
[----:B------:R0:W-:Y:S01]  /*9530*/  @P6 STG.E.U8 desc[UR24][R6.64], R11 ;  /* 0x0000000b06006986 */ /* 0x0001e2000c101118 */
[C---:B----4-:R-:W-:Y:S01]  /*9540*/  IADD3 R4, P6, PT, R68.reuse, R135, RZ ;  /* 0x0000008744047210 */ /* 0x050fe20007fde0ff */
[----:B------:R-:W-:Y:S01]  /*9550*/  VIADD R68, R68, UR32 ;  /* 0x0000002044447c36 */ /* 0x000fe20008000000 */
[----:B-1----:R-:W-:Y:S01]  /*9560*/  ISETP.LT.AND P3, PT, R3, UR11, !P3 ;  /* 0x0000000b03007c0c */ /* 0x002fe2000df61270 */
[----:B------:R-:W1:Y:S01]  /*9570*/  LDCU UR11, c[0x0][0x398] ;  /* 0x00007300ff0b77ac */ /* 0x000e620008000800 */
[----:B------:R-:W-:Y:S01]  /*9580*/  F2FP.SATFINITE.E4M3.F32.PACK_AB_MERGE_C R53, R53, R52, RZ ;  /* 0x000000343535723e */ /* 0x000fe200048070ff */
[----:B------:R-:W-:Y:S01]  /*9590*/  IMAD.X R5, R8, 0x1, R133, P6 ;  /* 0x0000000108057824 */ /* 0x000fe200030e0685 */
[----:B------:R-:W-:Y:S01]  /*95a0*/  SHF.R.S32.HI R12, RZ, 0x1f, R68 ;  /* 0x0000001fff0c7819 */ /* 0x000fe20000011444 */
[C---:B------:R-:W-:Y:S01]  /*95b0*/  VIADD R10, R68.reuse, UR32 ;  /* 0x00000020440a7c36 */ /* 0x040fe20008000000 */
[----:B------:R-:W-:-:S02]  /*95c0*/  IADD3 R8, P6, PT, R68, R132, RZ ;  /* 0x0000008444087210 */ /* 0x000fc40007fde0ff */
[----:B------:R4:W-:Y:S01]  /*95d0*/  @P0 STG.E.U8 desc[UR24][R4.64], R13 ;  /* 0x0000000d04000986 */ /* 0x0009e2000c101118 */
[----:B0-----:R-:W-:Y:S01]  /*95e0*/  VIADD R6, R0, 0x30 ;  /* 0x0000003000067836 */ /* 0x001fe20000000000 */
[----:B------:R-:W-:Y:S01]  /*95f0*/  SHF.R.S32.HI R14, RZ, 0x1f, R10 ;  /* 0x0000001fff0e7819 */ /* 0x000fe2000001140a */
[--C-:B------:R-:W-:Y:S01]  /*9600*/  IMAD.X R9, R12, 0x1, R134.reuse, P6 ;  /* 0x000000010c097824 */ /* 0x100fe200030e0686 */
[----:B------:R-:W-:Y:S02]  /*9610*/  PRMT R11, R49, 0x9910, RZ ;  /* 0x00009910310b7816 */ /* 0x000fe400000000ff */
[----:B------:R-:W-:Y:S01]  /*9620*/  ISETP.GE.AND P0, PT, R6, UR4, PT ;  /* 0x0000000406007c0c */ /* 0x000fe2000bf06270 */
[----:B------:R-:W0:Y:S01]  /*9630*/  LDCU UR4, c[0x0][0x39c] ;  /* 0x00007380ff0477ac */ /* 0x000e220008000800 */
[----:B------:R-:W-:Y:S01]  /*9640*/  IADD3 R6, P6, PT, R68, R135, RZ ;  /* 0x0000008744067210 */ /* 0x000fe20007fde0ff */
[----:B------:R1:W-:Y:S01]  /*9650*/  @P5 STG.E.U8 desc[UR24][R8.64], R49 ;  /* 0x0000003108005986 */ /* 0x0003e2000c101118 */
[----:B-----5:R-:W-:Y:S01]  /*9660*/  ISETP.LT.AND P5, PT, R2, UR8, !P2 ;  /* 0x0000000802007c0c */ /* 0x020fe2000d7a1270 */
[----:B------:R-:W5:Y:S01]  /*9670*/  LDCU UR8, c[0x0][0x398] ;  /* 0x00007300ff0877ac */ /* 0x000f620008000800 */
[----:B------:R-:W-:Y:S01]  /*9680*/  SHF.R.S32.HI R11, RZ, 0x8, R11 ;  /* 0x00000008ff0b7819 */ /* 0x000fe2000001140b */
[----:B------:R-:W-:Y:S01]  /*9690*/  IMAD.X R7, R12, 0x1, R133, P6 ;  /* 0x000000010c077824 */ /* 0x000fe200030e0685 */
[----:B----4-:R-:W-:Y:S01]  /*96a0*/  IADD3 R4, P6, PT, R10, R132, RZ ;  /* 0x000000840a047210 */ /* 0x010fe20007fde0ff */
[----:B------:R-:W-:Y:S01]  /*96b0*/  VIADD R12, R0, 0x32 ;  /* 0x00000032000c7836 */ /* 0x000fe20000000000 */
[----:B--2---:R-:W-:Y:S01]  /*96c0*/  ISETP.LT.AND P2, PT, R3, UR6, !P2 ;  /* 0x0000000603007c0c */ /* 0x004fe2000d741270 */
[----:B------:R-:W2:Y:S01]  /*96d0*/  LDCU UR6, c[0x0][0x398] ;  /* 0x00007300ff0677ac */ /* 0x000ea20008000800 */
[----:B------:R4:W-:Y:S01]  /*96e0*/  @P3 STG.E.U8 desc[UR24][R6.64], R113 ;  /* 0x0000007106003986 */ /* 0x0009e2000c101118 */
[----:B------:R-:W-:Y:S01]  /*96f0*/  IMAD.X R5, R14, 0x1, R134, P6 ;  /* 0x000000010e057824 */ /* 0x000fe200030e0686 */
[----:B------:R-:W-:Y:S01]  /*9700*/  PRMT R13, R113, 0x9910, RZ ;  /* 0x00009910710d7816 */ /* 0x000fe200000000ff */
[----:B-1----:R-:W-:Y:S01]  /*9710*/  VIADD R8, R0, 0x31 ;  /* 0x0000003100087836 */ /* 0x002fe20000000000 */
[----:B------:R-:W-:-:S02]  /*9720*/  F2FP.SATFINITE.E4M3.F32.PACK_AB_MERGE_C R117, R117, R116, RZ ;  /* 0x000000747575723e */ /* 0x000fc400048070ff */
[----:B------:R1:W-:Y:S01]  /*9730*/  @P5 STG.E.U8 desc[UR24][R4.64], R11 ;  /* 0x0000000b04005986 */ /* 0x0003e2000c101118 */
[----:B------:R-:W-:Y:S02]  /*9740*/  SHF.R.S32.HI R13, RZ, 0x8, R13 ;  /* 0x00000008ff0d7819 */ /* 0x000fe4000001140d */
[----:B0-----:R-:W-:Y:S01]  /*9750*/  ISETP.GE.AND P3, PT, R8, UR4, PT ;  /* 0x0000000408007c0c */ /* 0x001fe2000bf66270 */
[----:B------:R-:W0:Y:S01]  /*9760*/  LDCU UR4, c[0x0][0x39c] ;  /* 0x00007380ff0477ac */ /* 0x000e220008000800 */
[C---:B------:R-:W-:Y:S01]  /*9770*/  IADD3 R8, P6, PT, R10.reuse, R135, RZ ;  /* 0x000000870a087210 */ /* 0x040fe20007fde0ff */
[----:B------:R-:W-:Y:S01]  /*9780*/  VIADD R10, R10, UR32 ;  /* 0x000000200a0a7c36 */ /* 0x000fe20008000000 */
[----:B---3--:R-:W-:Y:S02]  /*9790*/  ISETP.LT.AND P5, PT, R2, UR12, !P4 ;  /* 0x0000000c02007c0c */ /* 0x008fe4000e7a1270 */
[----:B-----5:R-:W-:Y:S01]  /*97a0*/  ISETP.LT.AND P4, PT, R3, UR8, !P4 ;  /* 0x0000000803007c0c */ /* 0x020fe2000e781270 */
[----:B------:R-:W-:Y:S01]  /*97b0*/  IMAD.X R9, R14, 0x1, R133, P6 ;  /* 0x000000010e097824 */ /* 0x000fe200030e0685 */
[----:B----4-:R-:W-:Y:S01]  /*97c0*/  SHF.R.S32.HI R7, RZ, 0x1f, R10 ;  /* 0x0000001fff077819 */ /* 0x010fe2000001140a */
[----:B------:R-:W3:Y:S01]  /*97d0*/  LDCU UR8, c[0x0][0x398] ;  /* 0x00007300ff0877ac */ /* 0x000ee20008000800 */
[----:B-1----:R-:W-:-:S02]  /*97e0*/  IADD3 R4, P6, PT, R10, R132, RZ ;  /* 0x000000840a047210 */ /* 0x002fc40007fde0ff */
[----:B------:R1:W-:Y:S01]  /*97f0*/  @P2 STG.E.U8 desc[UR24][R8.64], R13 ;  /* 0x0000000d08002986 */ /* 0x0003e2000c101118 */
[C---:B------:R-:W-:Y:S01]  /*9800*/  IADD3 R6, P2, PT, R10.reuse, R135, RZ ;  /* 0x000000870a067210 */ /* 0x040fe20007f5e0ff */
[----:B------:R-:W-:Y:S01]  /*9810*/  VIADD R10, R10, UR32 ;  /* 0x000000200a0a7c36 */ /* 0x000fe20008000000 */
[----:B------:R-:W-:Y:S01]  /*9820*/  PRMT R11, R51, 0x9910, RZ ;  /* 0x00009910330b7816 */ /* 0x000fe200000000ff */
[----:B------:R-:W-:Y:S01]  /*9830*/  IMAD.X R5, R7, 0x1, R134, P6 ;  /* 0x0000000107057824 */ /* 0x000fe200030e0686 */
[----:B------:R-:W-:Y:S01]  /*9840*/  F2FP.SATFINITE.E4M3.F32.PACK_AB_MERGE_C R55, R55, R54, RZ ;  /* 0x000000363737723e */ /* 0x000fe200048070ff */
[----:B------:R-:W-:Y:S01]  /*9850*/  IMAD.X R7, R7, 0x1, R133, P2 ;  /* 0x0000000107077824 */ /* 0x000fe200010e0685 */
[----:B0-----:R-:W-:Y:S01]  /*9860*/  ISETP.GE.AND P6, PT, R12, UR4, PT ;  /* 0x000000040c007c0c */ /* 0x001fe2000bfc6270 */
[----:B------:R-:W0:Y:S01]  /*9870*/  LDCU UR4, c[0x0][0x39c] ;  /* 0x00007380ff0477ac */ /* 0x000e220008000800 */
[----:B------:R-:W-:Y:S01]  /*9880*/  @P5 STG.E.U8 desc[UR24][R4.64], R51 ;  /* 0x0000003304005986 */ /* 0x000fe2000c101118 */
[----:B------:R-:W-:Y:S01]  /*9890*/  SHF.R.S32.HI R12, RZ, 0x1f, R10 ;  /* 0x0000001fff0c7819 */ /* 0x000fe2000001140a */
[----:B-1----:R-:W-:-:S02]  /*98a0*/  VIADD R9, R0, 0x33 ;  /* 0x0000003300097836 */ /* 0x002fc40000000000 */
[----:B------:R1:W-:Y:S01]  /*98b0*/  @P4 STG.E.U8 desc[UR24][R6.64], R115 ;  /* 0x0000007306004986 */ /* 0x0003e2000c101118 */
[----:B--2---:R-:W-:Y:S01]  /*98c0*/  ISETP.LT.AND P4, PT, R2, UR6, !P1 ;  /* 0x0000000602007c0c */ /* 0x004fe2000cf81270 */
[----:B------:R-:W2:Y:S01]  /*98d0*/  LDCU UR6, c[0x0][0x39c] ;  /* 0x00007380ff0677ac */ /* 0x000ea20008000800 */
[----:B------:R-:W-:Y:S02]  /*98e0*/  IADD3 R8, P5, PT, R10, R132, RZ ;  /* 0x000000840a087210 */ /* 0x000fe40007fbe0ff */
[----:B---3--:R-:W-:Y:S01]  /*98f0*/  ISETP.LT.AND P1, PT, R3, UR8, !P1 ;  /* 0x0000000803007c0c */ /* 0x008fe2000cf21270 */
[----:B------:R-:W3:Y:S01]  /*9900*/  LDCU UR8, c[0x0][0x398] ;  /* 0x00007300ff0877ac */ /* 0x000ee20008000800 */
[----:B------:R-:W-:Y:S02]  /*9910*/  SHF.R.S32.HI R11, RZ, 0x8, R11 ;  /* 0x00000008ff0b7819 */ /* 0x000fe4000001140b */
[----:B------:R-:W-:Y:S02]  /*9920*/  PRMT R13, R115, 0x9910, RZ ;  /* 0x00009910730d7816 */ /* 0x000fe400000000ff */
[----:B------:R-:W-:Y:S01]  /*9930*/  F2FP.SATFINITE.E4M3.F32.PACK_AB_MERGE_C R119, R119, R118, RZ ;  /* 0x000000767777723e */ /* 0x000fe200048070ff */
[----:B-1----:R-:W-:Y:S01]  /*9940*/  VIADD R7, R0, 0x34 ;  /* 0x0000003400077836 */ /* 0x002fe20000000000 */
[----:B0-----:R-:W-:Y:S01]  /*9950*/  ISETP.GE.AND P2, PT, R9, UR4, PT ;  /* 0x0000000409007c0c */ /* 0x001fe2000bf46270 */
[----:B------:R-:W0:Y:S01]  /*9960*/  LDCU UR4, c[0x0][0x398] ;  /* 0x00007300ff0477ac */ /* 0x000e220008000800 */
[----:B------:R-:W-:Y:S01]  /*9970*/  IMAD.X R9, R12, 0x1, R134, P5 ;  /* 0x000000010c097824 */ /* 0x000fe200028e0686 */
[C---:B------:R-:W-:Y:S01]  /*9980*/  IADD3 R4, P5, PT, R10.reuse, R135, RZ ;  /* 0x000000870a047210 */ /* 0x040fe20007fbe0ff */
[----:B------:R-:W-:Y:S01]  /*9990*/  VIADD R10, R10, UR32 ;  /* 0x000000200a0a7c36 */ /* 0x000fe20008000000 */
[----:B------:R-:W-:-:S02]  /*99a0*/  SHF.R.S32.HI R13, RZ, 0x8, R13 ;  /* 0x00000008ff0d7819 */ /* 0x000fc4000001140d */
[----:B------:R1:W-:Y:S01]  /*99b0*/  @P4 STG.E.U8 desc[UR24][R8.64], R11 ;  /* 0x0000000b08004986 */ /* 0x0003e2000c101118 */
[----:B------:R-:W-:Y:S01]  /*99c0*/  ISETP.LT.AND P4, PT, R2, UR11, !P0 ;  /* 0x0000000b02007c0c */ /* 0x000fe2000c781270 */
[----:B------:R-:W-:Y:S01]  /*99d0*/  IMAD.X R5, R12, 0x1, R133, P5 ;  /* 0x000000010c057824 */ /* 0x000fe200028e0685 */
[----:B------:R-:W-:Y:S02]  /*99e0*/  SHF.R.S32.HI R12, RZ, 0x1f, R10 ;  /* 0x0000001fff0c7819 */ /* 0x000fe4000001140a */
[----:B------:R-:W-:Y:S02]  /*99f0*/  IADD3 R6, P5, PT, R10, R132, RZ ;  /* 0x000000840a067210 */ /* 0x000fe40007fbe0ff */
[----:B------:R4:W-:Y:S01]  /*9a00*/  @P1 STG.E.U8 desc[UR24][R4.64], R13 ;  /* 0x0000000d04001986 */ /* 0x0009e2000c101118 */
[----:B--2---:R-:W-:Y:S01]  /*9a10*/  ISETP.GE.AND P1, PT, R7, UR6, PT ;  /* 0x0000000607007c0c */ /* 0x004fe2000bf26270 */
[----:B------:R-:W2:Y:S01]  /*9a20*/  LDCU UR6, c[0x0][0x398] ;  /* 0x00007300ff0677ac */ /* 0x000ea20008000800 */
[----:B------:R-:W-:Y:S01]  /*9a30*/  IMAD.X R7, R12, 0x1, R134, P5 ;  /* 0x000000010c077824 */ /* 0x000fe200028e0686 */
[----:B------:R-:W-:-:S02]  /*9a40*/  F2FP.SATFINITE.E4M3.F32.PACK_AB_MERGE_C R57, R57, R56, RZ ;  /* 0x000000383939723e */ /* 0x000fc400048070ff */
[----:B0-----:R-:W-:Y:S01]  /*9a50*/  ISETP.LT.AND P0, PT, R3, UR4, !P0 ;  /* 0x0000000403007c0c */ /* 0x001fe2000c701270 */
[----:B------:R-:W0:Y:S01]  /*9a60*/  LDCU UR4, c[0x0][0x398] ;  /* 0x00007300ff0477ac */ /* 0x000e220008000800 */
[C---:B-1----:R-:W-:Y:S01]  /*9a70*/  IADD3 R8, P5, PT, R10.reuse, R135, RZ ;  /* 0x000000870a087210 */ /* 0x042fe20007fbe0ff */
[----:B------:R-:W-:Y:S01]  /*9a80*/  VIADD R10, R10, UR32 ;  /* 0x000000200a0a7c36 */ /* 0x000fe20008000000 */
[----:B------:R1:W-:Y:S01]  /*9a90*/  @P4 STG.E.U8 desc[UR24][R6.64], R53 ;  /* 0x0000003506004986 */ /* 0x0003e2000c101118 */
[----:B---3--:R-:W-:Y:S01]  /*9aa0*/  ISETP.LT.AND P4, PT, R2, UR8, !P3 ;  /* 0x0000000802007c0c */ /* 0x008fe2000df81270 */
[----:B----4-:R-:W-:Y:S01]  /*9ab0*/  VIADD R5, R0, 0x35 ;  /* 0x0000003500057836 */ /* 0x010fe20000000000 */
[----:B------:R-:W-:Y:S01]  /*9ac0*/  PRMT R11, R53, 0x9910, RZ ;  /* 0x00009910350b7816 */ /* 0x000fe200000000ff */
[----:B------:R-:W-:Y:S01]  /*9ad0*/  IMAD.X R9, R12, 0x1, R133, P5 ;  /* 0x000000010c097824 */ /* 0x000fe200028e0685 */
[----:B------:R-:W-:Y:S01]  /*9ae0*/  SHF.R.S32.HI R12, RZ, 0x1f, R10 ;  /* 0x0000001fff0c7819 */ /* 0x000fe2000001140a */
[----:B------:R-:W3:Y:S01]  /*9af0*/  LDCU UR8, c[0x0][0x398] ;  /* 0x00007300ff0877ac */ /* 0x000ee20008000800 */
[----:B------:R-:W-:-:S02]  /*9b00*/  IADD3 R4, P5, PT, R10, R132, RZ ;  /* 0x000000840a047210 */ /* 0x000fc40007fbe0ff */
[----:B------:R4:W-:Y:S01]  /*9b10*/  @P0 STG.E.U8 desc[UR24][R8.64], R117 ;  /* 0x0000007508000986 */ /* 0x0009e2000c101118 */
[----:B------:R-:W-:Y:S01]  /*9b20*/  ISETP.GE.AND P0, PT, R5, UR7, PT ;  /* 0x0000000705007c0c */ /* 0x000fe2000bf06270 */
[----:B------:R-:W5:Y:S01]  /*9b30*/  LDCU UR7, c[0x0][0x398] ;  /* 0x00007300ff0777ac */ /* 0x000f620008000800 */
[----:B------:R-:W-:Y:S01]  /*9b40*/  IMAD.X R5, R12, 0x1, R134, P5 ;  /* 0x000000010c057824 */ /* 0x000fe200028e0686 */
[----:B------:R-:W-:Y:S02]  /*9b50*/  SHF.R.S32.HI R11, RZ, 0x8, R11 ;  /* 0x00000008ff0b7819 */ /* 0x000fe4000001140b */
[----:B--2---:R-:W-:Y:S01]  /*9b60*/  ISETP.LT.AND P3, PT, R3, UR6, !P3 ;  /* 0x0000000603007c0c */ /* 0x004fe2000df61270 */
[----:B------:R-:W2:Y:S01]  /*9b70*/  LDCU UR6, c[0x0][0x398] ;  /* 0x00007300ff0677ac */ /* 0x000ea20008000800 */
[----:B------:R-:W-:Y:S01]  /*9b80*/  PRMT R13, R117, 0x9910, RZ ;  /* 0x00009910750d7816 */ /* 0x000fe200000000ff */
[----:B------:R2:W-:Y:S01]  /*9b90*/  @P4 STG.E.U8 desc[UR24][R4.64], R11 ;  /* 0x0000000b04004986 */ /* 0x0005e2000c101118 */
[C---:B-1----:R-:W-:Y:S01]  /*9ba0*/  IADD3 R6, P4, PT, R10.reuse, R135, RZ ;  /* 0x000000870a067210 */ /* 0x042fe20007f9e0ff */
[----:B------:R-:W-:Y:S01]  /*9bb0*/  VIADD R10, R10, UR32 ;  /* 0x000000200a0a7c36 */ /* 0x000fe20008000000 */
[----:B------:R-:W-:Y:S01]  /*9bc0*/  SHF.R.S32.HI R13, RZ, 0x8, R13 ;  /* 0x00000008ff0d7819 */ /* 0x000fe2000001140d */
[----:B----4-:R-:W-:Y:S01]  /*9bd0*/  VIADD R9, R0, 0x36 ;  /* 0x0000003600097836 */ /* 0x010fe20000000000 */
[----:B0-----:R-:W-:Y:S01]  /*9be0*/  ISETP.LT.AND P5, PT, R2, UR4, !P6 ;  /* 0x0000000402007c0c */ /* 0x001fe2000f7a1270 */
[----:B------:R-:W-:Y:S01]  /*9bf0*/  IMAD.X R7, R12, 0x1, R133, P4 ;  /* 0x000000010c077824 */ /* 0x000fe200020e0685 */
[----:B------:R-:W-:Y:S01]  /*9c00*/  SHF.R.S32.HI R12, RZ, 0x1f, R10 ;  /* 0x0000001fff0c7819 */ /* 0x000fe2000001140a */
[----:B------:R-:W0:Y:S01]  /*9c10*/  LDCU UR4, c[0x0][0x398] ;  /* 0x00007300ff0477ac */ /* 0x000e220008000800 */
[----:B------:R-:W-:-:S02]  /*9c20*/  IADD3 R8, P4, PT, R10, R132, RZ ;  /* 0x000000840a087210 */ /* 0x000fc40007f9e0ff */
[----:B------:R1:W-:Y:S01]  /*9c30*/  @P3 STG.E.U8 desc[UR24][R6.64], R13 ;  /* 0x0000000d06003986 */ /* 0x0003e2000c101118 */
[----:B------:R-:W-:Y:S02]  /*9c40*/  ISETP.GE.AND P3, PT, R9, UR15, PT ;  /* 0x0000000f09007c0c */ /* 0x000fe4000bf66270 */
[----:B------:R-:W-:Y:S01]  /*9c50*/  IMAD.X R9, R12, 0x1, R134, P4 ;  /* 0x000000010c097824 */ /* 0x000fe200020e0686 */
[----:B-----5:R-:W-:Y:S01]  /*9c60*/  ISETP.LT.AND P4, PT, R3, UR7, !P6 ;  /* 0x0000000703007c0c */ /* 0x020fe2000f781270 */
[----:B------:R-:W4:Y:S01]  /*9c70*/  LDCU UR7, c[0x0][0x398] ;  /* 0x00007300ff0777ac */ /* 0x000f220008000800 */
[C---:B--2---:R-:W-:Y:S01]  /*9c80*/  IADD3 R4, P6, PT, R10.reuse, R135, RZ ;  /* 0x000000870a047210 */ /* 0x044fe20007fde0ff */
[----:B------:R-:W-:Y:S01]  /*9c90*/  VIADD R10, R10, UR32 ;  /* 0x000000200a0a7c36 */ /* 0x000fe20008000000 */
[----:B------:R2:W-:Y:S01]  /*9ca0*/  @P5 STG.E.U8 desc[UR24][R8.64], R55 ;  /* 0x0000003708005986 */ /* 0x0005e2000c101118 */
[----:B------:R-:W-:Y:S01]  /*9cb0*/  ISETP.LT.AND P5, PT, R2, UR6, !P2 ;  /* 0x0000000602007c0c */ /* 0x000fe2000d7a1270 */
[----:B------:R-:W5:Y:S01]  /*9cc0*/  LDCU UR6, c[0x0][0x398] ;  /* 0x00007300ff0677ac */ /* 0x000f620008000800 */
[----:B------:R-:W-:Y:S01]  /*9cd0*/  IMAD.X R5, R12, 0x1, R133, P6 ;  /* 0x000000010c057824 */ /* 0x000fe200030e0685 */
[----:B------:R-:W-:Y:S01]  /*9ce0*/  SHF.R.S32.HI R12, RZ, 0x1f, R10 ;  /* 0x0000001fff0c7819 */ /* 0x000fe2000001140a */
[----:B-1----:R-:W-:Y:S01]  /*9cf0*/  VIADD R7, R0, 0x37 ;  /* 0x0000003700077836 */ /* 0x002fe20000000000 */
[----:B------:R-:W-:-:S02]  /*9d00*/  IADD3 R6, P6, PT, R10, R132, RZ ;  /* 0x000000840a067210 */ /* 0x000fc40007fde0ff */
[----:B------:R-:W-:Y:S01]  /*9d10*/  PRMT R11, R55, 0x9910, RZ ;  /* 0x00009910370b7816 */ /* 0x000fe200000000ff */
[----:B------:R1:W-:Y:S01]  /*9d20*/  @P4 STG.E.U8 desc[UR24][R4.64], R119 ;  /* 0x0000007704004986 */ /* 0x0003e2000c101118 */
[----:B------:R-:W-:Y:S01]  /*9d30*/  ISETP.GE.AND P4, PT, R7, UR31, PT ;  /* 0x0000001f07007c0c */ /* 0x000fe2000bf86270 */
[----:B------:R-:W-:Y:S01]  /*9d40*/  IMAD.X R7, R12, 0x1, R134, P6 ;  /* 0x000000010c077824 */ /* 0x000fe200030e0686 */
[----:B0-----:R-:W-:Y:S01]  /*9d50*/  ISETP.LT.AND P2, PT, R3, UR4, !P2 ;  /* 0x0000000403007c0c */ /* 0x001fe2000d741270 */
[----:B------:R-:W0:Y:S01]  /*9d60*/  LDCU UR4, c[0x0][0x398] ;  /* 0x00007300ff0477ac */ /* 0x000e220008000800 */
[----:B------:R-:W-:Y:S02]  /*9d70*/  SHF.R.S32.HI R11, RZ, 0x8, R11 ;  /* 0x00000008ff0b7819 */ /* 0x000fe4000001140b */
[C---:B--2---:R-:W-:Y:S01]  /*9d80*/  IADD3 R8, P6, PT, R10.reuse, R135, RZ ;  /* 0x000000870a087210 */ /* 0x044fe20007fde0ff */
[----:B------:R-:W-:Y:S01]  /*9d90*/  VIADD R10, R10, UR32 ;  /* 0x000000200a0a7c36 */ /* 0x000fe20008000000 */
[----:B------:R-:W-:Y:S01]  /*9da0*/  PRMT R13, R119, 0x9910, RZ ;  /* 0x00009910770d7816 */ /* 0x000fe200000000ff */
[----:B------:R2:W-:Y:S01]  /*9db0*/  @P5 STG.E.U8 desc[UR24][R6.64], R11 ;  /* 0x0000000b06005986 */ /* 0x0005e2000c101118 */
[----:B----4-:R-:W-:Y:S01]  /*9dc0*/  ISETP.LT.AND P5, PT, R2, UR7, !P1 ;  /* 0x0000000702007c0c */ /* 0x010fe2000cfa1270 */
[----:B------:R-:W-:Y:S01]  /*9dd0*/  IMAD.X R9, R12, 0x1, R133, P6 ;  /* 0x000000010c097824 */ /* 0x000fe200030e0685 */
[----:B------:R-:W-:Y:S01]  /*9de0*/  SHF.R.S32.HI R13, RZ, 0x8, R13 ;  /* 0x00000008ff0d7819 */ /* 0x000fe2000001140d */
[----:B-1----:R-:W-:Y:S01]  /*9df0*/  VIADD R5, R0, 0x38 ;  /* 0x0000003800057836 */ /* 0x002fe20000000000 */
[----:B------:R-:W-:Y:S01]  /*9e00*/  SHF.R.S32.HI R12, RZ, 0x1f, R10 ;  /* 0x0000001fff0c7819 */ /* 0x000fe2000001140a */
[----:B------:R-:W1:Y:S01]  /*9e10*/  LDCU UR7, c[0x0][0x398] ;  /* 0x00007300ff0777ac */ /* 0x000e620008000800 */
[----:B------:R-:W-:Y:S01]  /*9e20*/  IADD3 R4, P6, PT, R10, R132, RZ ;  /* 0x000000840a047210 */ /* 0x000fe20007fde0ff */
[----:B------:R4:W-:Y:S01]  /*9e30*/  @P2 STG.E.U8 desc[UR24][R8.64], R13 ;  /* 0x0000000d08002986 */ /* 0x0009e2000c101118 */
[----:B------:R-:W-:-:S02]  /*9e40*/  ISETP.GE.AND P2, PT, R5, UR29, PT ;  /* 0x0000001d05007c0c */ /* 0x000fc4000bf46270 */
[----:B-----5:R-:W-:Y:S01]  /*9e50*/  ISETP.LT.AND P1, PT, R3, UR6, !P1 ;  /* 0x0000000603007c0c */ /* 0x020fe2000cf21270 */
[----:B------:R-:W-:Y:S01]  /*9e60*/  IMAD.X R5, R12, 0x1, R134, P6 ;  /* 0x000000010c057824 */ /* 0x000fe200030e0686 */
[----:B------:R-:W5:Y:S01]  /*9e70*/  LDCU UR6, c[0x0][0x398] ;  /* 0x00007300ff0677ac */ /* 0x000f620008000800 */
[C---:B--2---:R-:W-:Y:S01]  /*9e80*/  IADD3 R6, P6, PT, R10.reuse, R135, RZ ;  /* 0x000000870a067210 */ /* 0x044fe20007fde0ff */
[----:B------:R-:W-:Y:S01]  /*9e90*/  VIADD R10, R10, UR32 ;  /* 0x000000200a0a7c36 */ /* 0x000fe20008000000 */
[----:B------:R-:W-:Y:S01]  /*9ea0*/  F2FP.SATFINITE.E4M3.F32.PACK_AB_MERGE_C R121, R121, R120, RZ ;  /* 0x000000787979723e */ /* 0x000fe200048070ff */
[----:B------:R2:W-:Y:S01]  /*9eb0*/  @P5 STG.E.U8 desc[UR24][R4.64], R57 ;  /* 0x0000003904005986 */ /* 0x0005e2000c101118 */
[----:B0-----:R-:W-:Y:S01]  /*9ec0*/  ISETP.LT.AND P5, PT, R2, UR4, !P0 ;  /* 0x0000000402007c0c */ /* 0x001fe2000c7a1270 */
[----:B------:R-:W-:Y:S01]  /*9ed0*/  IMAD.X R7, R12, 0x1, R133, P6 ;  /* 0x000000010c077824 */ /* 0x000fe200030e0685 */
[----:B------:R-:W-:Y:S01]  /*9ee0*/  SHF.R.S32.HI R12, RZ, 0x1f, R10 ;  /* 0x0000001fff0c7819 */ /* 0x000fe2000001140a */
[----:B----4-:R-:W-:Y:S01]  /*9ef0*/  VIADD R9, R0, 0x39 ;  /* 0x0000003900097836 */ /* 0x010fe20000000000 */
[----:B------:R-:W-:Y:S01]  /*9f00*/  IADD3 R8, P6, PT, R10, R132, RZ ;  /* 0x000000840a087210 */ /* 0x000fe20007fde0ff */
[----:B------:R-:W0:Y:S01]  /*9f10*/  LDCU UR4, c[0x0][0x398] ;  /* 0x00007300ff0477ac */ /* 0x000e220008000800 */
[----:B------:R-:W-:Y:S01]  /*9f20*/  PRMT R11, R57, 0x9910, RZ ;  /* 0x00009910390b7816 */ /* 0x000fe200000000ff */
[----:B------:R4:W-:Y:S01]  /*9f30*/  @P1 STG.E.U8 desc[UR24][R6.64], R121 ;  /* 0x0000007906001986 */ /* 0x0009e2000c101118 */
[----:B------:R-:W-:Y:S01]  /*9f40*/  ISETP.GE.AND P1, PT, R9, UR27, PT ;  /* 0x0000001b09007c0c */ /* 0x000fe2000bf26270 */
[----:B------:R-:W-:Y:S01]  /*9f50*/  IMAD.X R9, R12, 0x1, R134, P6 ;  /* 0x000000010c097824 */ /* 0x000fe200030e0686 */
[----:B-1----:R-:W-:Y:S01]  /*9f60*/  ISETP.LT.AND P0, PT, R3, UR7, !P0 ;  /* 0x0000000703007c0c */ /* 0x002fe2000c701270 */
[----:B------:R-:W1:Y:S01]  /*9f70*/  LDCU UR7, c[0x0][0x398] ;  /* 0x00007300ff0777ac */ /* 0x000e620008000800 */
[----:B------:R-:W-:-:S02]  /*9f80*/  SHF.R.S32.HI R11, RZ, 0x8, R11 ;  /* 0x00000008ff0b7819 */ /* 0x000fc4000001140b */
[C---:B--2---:R-:W-:Y:S01]  /*9f90*/  IADD3 R4, P6, PT, R10.reuse, R135, RZ ;  /* 0x000000870a047210 */ /* 0x044fe20007fde0ff */
[----:B------:R-:W-:Y:S01]  /*9fa0*/  VIADD R10, R10, UR32 ;  /* 0x000000200a0a7c36 */ /* 0x000fe20008000000 */
[----:B------:R-:W-:Y:S01]  /*9fb0*/  PRMT R13, R121, 0x9910, RZ ;  /* 0x00009910790d7816 */ /* 0x000fe200000000ff */
[----:B------:R2:W-:Y:S01]  /*9fc0*/  @P5 STG.E.U8 desc[UR24][R8.64], R11 ;  /* 0x0000000b08005986 */ /* 0x0005e2000c101118 */
[----:B-----5:R-:W-:Y:S01]  /*9fd0*/  ISETP.LT.AND P5, PT, R2, UR6, !P3 ;  /* 0x0000000602007c0c */ /* 0x020fe2000dfa1270 */
[----:B------:R-:W-:Y:S01]  /*9fe0*/  IMAD.X R5, R12, 0x1, R133, P6 ;  /* 0x000000010c057824 */ /* 0x000fe200030e0685 */
[----:B------:R-:W-:Y:S01]  /*9ff0*/  SHF.R.S32.HI R13, RZ, 0x8, R13 ;  /* 0x00000008ff0d7819 */ /* 0x000fe2000001140d */
[----:B----4-:R-:W-:Y:S01]  /*a000*/  VIADD R7, R0, 0x3a ;  /* 0x0000003a00077836 */ /* 0x010fe20000000000 */
[----:B------:R-:W-:Y:S01]  /*a010*/  SHF.R.S32.HI R12, RZ, 0x1f, R10 ;  /* 0x0000001fff0c7819 */ /* 0x000fe2000001140a */
[----:B------:R-:W4:Y:S01]  /*a020*/  LDCU UR6, c[0x0][0x398] ;  /* 0x00007300ff0677ac */ /* 0x000f220008000800 */
[----:B------:R-:W-:Y:S01]  /*a030*/  IADD3 R6, P6, PT, R10, R132, RZ ;  /* 0x000000840a067210 */ /* 0x000fe20007fde0ff */
[----:B------:R5:W-:Y:S01]  /*a040*/  @P0 STG.E.U8 desc[UR24][R4.64], R13 ;  /* 0x0000000d04000986 */ /* 0x000be2000c101118 */
[----:B------:R-:W-:-:S02]  /*a050*/  ISETP.GE.AND P0, PT, R7, UR23, PT ;  /* 0x0000001707007c0c */ /* 0x000fc4000bf06270 */
[----:B0-----:R-:W-:Y:S01]  /*a060*/  ISETP.LT.AND P3, PT, R3, UR4, !P3 ;  /* 0x0000000403007c0c */ /* 0x001fe2000df61270 */
[----:B------:R-:W-:Y:S01]  /*a070*/  IMAD.X R7, R12, 0x1, R134, P6 ;  /* 0x000000010c077824 */ /* 0x000fe200030e0686 */
[----:B------:R-:W-:Y:S01]  /*a080*/  F2FP.SATFINITE.E4M3.F32.PACK_AB_MERGE_C R59, R59, R58, RZ ;  /* 0x0000003a3b3b723e */ /* 0x000fe200048070ff */
[----:B------:R-:W0:Y:S01]  /*a090*/  LDCU UR4, c[0x0][0x398] ;  /* 0x00007300ff0477ac */ /* 0x000e220008000800 */
[C---:B--2---:R-:W-:Y:S01]  /*a0a0*/  IADD3 R8, P6, PT, R10.reuse, R135, RZ ;  /* 0x000000870a087210 */ /* 0x044fe20007fde0ff */
[----:B------:R-:W-:Y:S01]  /*a0b0*/  VIADD R10, R10, UR32 ;  /* 0x000000200a0a7c36 */ /* 0x000fe20008000000 */
[----:B------:R-:W-:Y:S01]  /*a0c0*/  F2FP.SATFINITE.E4M3.F32.PACK_AB_MERGE_C R123, R123, R122, RZ ;  /* 0x0000007a7b7b723e */ /* 0x000fe200048070ff */
[----:B------:R2:W-:Y:S01]  /*a0d0*/  @P5 STG.E.U8 desc[UR24][R6.64], R59 ;  /* 0x0000003b06005986 */ /* 0x0005e2000c101118 */
[----:B-1----:R-:W-:Y:S01]  /*a0e0*/  ISETP.LT.AND P5, PT, R2, UR7, !P4 ;  /* 0x0000000702007c0c */ /* 0x002fe2000e7a1270 */
[----:B------:R-:W-:Y:S01]  /*a0f0*/  IMAD.X R9, R12, 0x1, R133, P6 ;  /* 0x000000010c097824 */ /* 0x000fe200030e0685 */
[----:B------:R-:W-:Y:S01]  /*a100*/  SHF.R.S32.HI R12, RZ, 0x1f, R10 ;  /* 0x0000001fff0c7819 */ /* 0x000fe2000001140a */
[----:B-----5:R-:W-:Y:S01]  /*a110*/  VIADD R5, R0, 0x3b ;  /* 0x0000003b00057836 */ /* 0x020fe20000000000 */
[----:B------:R-:W-:Y:S01]  /*a120*/  IADD3 R4, P6, PT, R10, R132, RZ ;  /* 0x000000840a047210 */ /* 0x000fe20007fde0ff */
[----:B------:R-:W1:Y:S01]  /*a130*/  LDCU UR7, c[0x0][0x398] ;  /* 0x00007300ff0777ac */ /* 0x000e620008000800 */
[----:B------:R-:W-:Y:S01]  /*a140*/  PRMT R11, R59, 0x9910, RZ ;  /* 0x000099103b0b7816 */ /* 0x000fe200000000ff */
[----:B------:R5:W-:Y:S01]  /*a150*/  @P3 STG.E.U8 desc[UR24][R8.64], R123 ;  /* 0x0000007b08003986 */ /* 0x000be2000c101118 */
[----:B------:R-:W-:Y:S01]  /*a160*/  ISETP.GE.AND P3, PT, R5, UR21, PT ;  /* 0x0000001505007c0c */ /* 0x000fe2000bf66270 */
[----:B------:R-:W-:Y:S01]  /*a170*/  IMAD.X R5, R12, 0x1, R134, P6 ;  /* 0x000000010c057824 */ /* 0x000fe200030e0686 */
[----:B------:R-:W-:-:S02]  /*a180*/  SHF.R.S32.HI R11, RZ, 0x8, R11 ;  /* 0x00000008ff0b7819 */ /* 0x000fc4000001140b */
[----:B----4-:R-:W-:Y:S01]  /*a190*/  ISETP.LT.AND P4, PT, R3, UR6, !P4 ;  /* 0x0000000603007c0c */ /* 0x010fe2000e781270 */
[----:B------:R-:W4:Y:S01]  /*a1a0*/  LDCU UR6, c[0x0][0x398] ;  /* 0x00007300ff0677ac */ /* 0x000f220008000800 */
[C---:B--2---:R-:W-:Y:S01]  /*a1b0*/  IADD3 R6, P6, PT, R10.reuse, R135, RZ ;  /* 0x000000870a067210 */ /* 0x044fe20007fde0ff */
[----:B------:R-:W-:Y:S01]  /*a1c0*/  VIADD R10, R10, UR32 ;  /* 0x000000200a0a7c36 */ /* 0x000fe20008000000 */
[----:B------:R2:W-:Y:S01]  /*a1d0*/  @P5 STG.E.U8 desc[UR24][R4.64], R11 ;  /* 0x0000000b04005986 */ /* 0x0005e2000c101118 */
[----:B0-----:R-:W-:Y:S01]  /*a1e0*/  ISETP.LT.AND P5, PT, R2, UR4, !P2 ;  /* 0x0000000402007c0c */ /* 0x001fe2000d7a1270 */
[----:B------:R-:W0:Y:S01]  /*a1f0*/  LDCU UR4, c[0x0][0x398] ;  /* 0x00007300ff0477ac */ /* 0x000e220008000800 */
[----:B------:R-:W-:Y:S01]  /*a200*/  IMAD.X R7, R12, 0x1, R133, P6 ;  /* 0x000000010c077824 */ /* 0x000fe200030e0685 */
[----:B------:R-:W-:Y:S02]  /*a210*/  PRMT R13, R123, 0x9910, RZ ;  /* 0x000099107b0d7816 */ /* 0x000fe400000000ff */
[----:B------:R-:W-:-:S02]  /*a220*/  SHF.R.S32.HI R12, RZ, 0x1f, R10 ;  /* 0x0000001fff0c7819 */ /* 0x000fc4000001140a */
[----:B-----5:R-:W-:Y:S02]  /*a230*/  IADD3 R8, P6, PT, R10, R132, RZ ;  /* 0x000000840a087210 */ /* 0x020fe40007fde0ff */
[----:B------:R-:W-:Y:S02]  /*a240*/  SHF.R.S32.HI R13, RZ, 0x8, R13 ;  /* 0x00000008ff0d7819 */ /* 0x000fe4000001140d */
[----:B------:R-:W-:Y:S01]  /*a250*/  F2FP.SATFINITE.E4M3.F32.PACK_AB_MERGE_C R61, R61, R60, RZ ;  /* 0x0000003c3d3d723e */ /* 0x000fe200048070ff */
[----:B------:R-:W-:Y:S01]  /*a260*/  IMAD.X R9, R12, 0x1, R134, P6 ;  /* 0x000000010c097824 */ /* 0x000fe200030e0686 */
[----:B-1----:R-:W-:Y:S01]  /*a270*/  ISETP.LT.AND P2, PT, R3, UR7, !P2 ;  /* 0x0000000703007c0c */ /* 0x002fe2000d741270 */
[----:B--2---:R-:W-:Y:S01]  /*a280*/  VIADD R4, R0, 0x3c ;  /* 0x0000003c00047836 */ /* 0x004fe20000000000 */
[----:B------:R1:W-:Y:S01]  /*a290*/  @P4 STG.E.U8 desc[UR24][R6.64], R13 ;  /* 0x0000000d06004986 */ /* 0x0003e2000c101118 */
[----:B------:R-:W-:Y:S01]  /*a2a0*/  VIADD R11, R10, UR32 ;  /* 0x000000200a0b7c36 */ /* 0x000fe20008000000 */
[----:B------:R-:W-:Y:S01]  /*a2b0*/  PRMT R14, R61, 0x9910, RZ ;  /* 0x000099103d0e7816 */ /* 0x000fe200000000ff */
[----:B------:R-:W2:Y:S01]  /*a2c0*/  LDCU UR7, c[0x0][0x398] ;  /* 0x00007300ff0777ac */ /* 0x000ea20008000800 */
[----:B------:R5:W-:Y:S01]  /*a2d0*/  @P5 STG.E.U8 desc[UR24][R8.64], R61 ;  /* 0x0000003d08005986 */ /* 0x000be2000c101118 */
[----:B------:R-:W-:-:S02]  /*a2e0*/  ISETP.GE.AND P4, PT, R4, UR17, PT ;  /* 0x0000001104007c0c */ /* 0x000fc4000bf86270 */
[----:B----4-:R-:W-:Y:S01]  /*a2f0*/  ISETP.LT.AND P5, PT, R2, UR6, !P1 ;  /* 0x0000000602007c0c */ /* 0x010fe2000cfa1270 */
[----:B------:R-:W4:Y:S01]  /*a300*/  LDCU UR6, c[0x0][0x398] ;  /* 0x00007300ff0677ac */ /* 0x000f220008000800 */
[-C--:B------:R-:W-:Y:S02]  /*a310*/  IADD3 R4, P6, PT, R10, R135.reuse, RZ ;  /* 0x000000870a047210 */ /* 0x080fe40007fde0ff */
[----:B------:R-:W-:Y:S01]  /*a320*/  SHF.R.S32.HI R10, RZ, 0x1f, R11 ;  /* 0x0000001fff0a7819 */ /* 0x000fe2000001140b */
[----:B-1----:R-:W-:Y:S01]  /*a330*/  IMAD.MOV.U32 R13, RZ, RZ, R14 ;  /* 0x000000ffff0d7224 */ /* 0x002fe200078e000e */
[----:B------:R-:W-:Y:S01]  /*a340*/  F2FP.SATFINITE.E4M3.F32.PACK_AB_MERGE_C R125, R125, R124, RZ ;  /* 0x0000007c7d7d723e */ /* 0x000fe200048070ff */
[----:B------:R-:W-:Y:S01]  /*a350*/  IMAD.X R5, R12, 0x1, R133, P6 ;  /* 0x000000010c057824 */ /* 0x000fe200030e0685 */
[----:B------:R-:W-:Y:S01]  /*a360*/  IADD3 R6, P6, PT, R11, R132, RZ ;  /* 0x000000840b067210 */ /* 0x000fe20007fde0ff */
[C---:B-----5:R-:W-:Y:S01]  /*a370*/  VIADD R8, R0.reuse, 0x3d ;  /* 0x0000003d00087836 */ /* 0x060fe20000000000 */
[----:B------:R-:W-:Y:S01]  /*a380*/  SHF.R.S32.HI R13, RZ, 0x8, R13 ;  /* 0x00000008ff0d7819 */ /* 0x000fe2000001140d */
[----:B------:R-:W-:Y:S01]  /*a390*/  VIADD R12, R0, 0x3e ;  /* 0x0000003e000c7836 */ /* 0x000fe20000000000 */
[----:B0-----:R-:W-:Y:S01]  /*a3a0*/  ISETP.LT.AND P1, PT, R3, UR4, !P1 ;  /* 0x0000000403007c0c */ /* 0x001fe2000cf21270 */
[----:B------:R-:W-:Y:S01]  /*a3b0*/  IMAD.X R7, R10, 0x1, R134, P6 ;  /* 0x000000010a077824 */ /* 0x000fe200030e0686 */
[----:B------:R0:W-:Y:S01]  /*a3c0*/  @P2 STG.E.U8 desc[UR24][R4.64], R125 ;  /* 0x0000007d04002986 */ /* 0x0001e2000c101118 */
[----:B------:R-:W-:Y:S01]  /*a3d0*/  ISETP.GE.AND P2, PT, R8, UR13, PT ;  /* 0x0000000d08007c0c */ /* 0x000fe2000bf46270 */
[----:B------:R-:W1:Y:S01]  /*a3e0*/  LDCU UR4, c[0x0][0x398] ;  /* 0x00007300ff0477ac */ /* 0x000e620008000800 */
[----:B------:R-:W-:Y:S01]  /*a3f0*/  IADD3 R8, P6, PT, R11, R135, RZ ;  /* 0x000000870b087210 */ /* 0x000fe20007fde0ff */
[----:B------:R5:W-:Y:S01]  /*a400*/  @P5 STG.E.U8 desc[UR24][R6.64], R13 ;  /* 0x0000000d06005986 */ /* 0x000be2000c101118 */
[----:B------:R-:W-:Y:S01]  /*a410*/  PRMT R15, R125, 0x9910, RZ ;  /* 0x000099107d0f7816 */ /* 0x000fe200000000ff */
[----:B------:R-:W-:Y:S01]  /*a420*/  VIADD R11, R11, UR32 ;  /* 0x000000200b0b7c36 */ /* 0x000fe20008000000 */
[----:B---3--:R-:W-:Y:S01]  /*a430*/  ISETP.LT.AND P5, PT, R2, UR8, !P0 ;  /* 0x0000000802007c0c */ /* 0x008fe2000c7a1270 */
[----:B------:R-:W-:Y:S01]  /*a440*/  IMAD.X R9, R10, 0x1, R133, P6 ;  /* 0x000000010a097824 */ /* 0x000fe200030e0685 */
[----:B----4-:R-:W-:Y:S01]  /*a450*/  ISETP.LT.AND P0, PT, R3, UR6, !P0 ;  /* 0x0000000603007c0c */ /* 0x010fe2000c701270 */
[----:B------:R-:W3:Y:S01]  /*a460*/  LDCU UR6, c[0x0][0x398] ;  /* 0x00007300ff0677ac */ /* 0x000ee20008000800 */
[----:B------:R-:W-:-:S02]  /*a470*/  SHF.R.S32.HI R15, RZ, 0x8, R15 ;  /* 0x00000008ff0f7819 */ /* 0x000fc4000001140f */
[----:B0-----:R-:W-:Y:S01]  /*a480*/  IADD3 R4, P6, PT, R11, R132, RZ ;  /* 0x000000840b047210 */ /* 0x001fe20007fde0ff */
[----:B------:R-:W0:Y:S01]  /*a490*/  LDCU UR8, c[0x0][0x398] ;  /* 0x00007300ff0877ac */ /* 0x000e220008000800 */
[----:B------:R-:W-:Y:S01]  /*a4a0*/  F2FP.SATFINITE.E4M3.F32.PACK_AB_MERGE_C R63, R63, R62, RZ ;  /* 0x0000003e3f3f723e */ /* 0x000fe200048070ff */
[----:B------:R4:W-:Y:S01]  /*a4b0*/  @P1 STG.E.U8 desc[UR24][R8.64], R15 ;  /* 0x0000000f08001986 */ /* 0x0009e2000c101118 */
[----:B-----5:R-:W-:Y:S02]  /*a4c0*/  SHF.R.S32.HI R7, RZ, 0x1f, R11 ;  /* 0x0000001fff077819 */ /* 0x020fe4000001140b */
[C---:B------:R-:W-:Y:S01]  /*a4d0*/  IADD3 R6, P1, PT, R11.reuse, R135, RZ ;  /* 0x000000870b067210 */ /* 0x040fe20007f3e0ff */
[----:B------:R-:W-:Y:S01]  /*a4e0*/  VIADD R11, R11, UR32 ;  /* 0x000000200b0b7c36 */ /* 0x000fe20008000000 */
[----:B------:R-:W-:Y:S01]  /*a4f0*/  F2FP.SATFINITE.E4M3.F32.PACK_AB_MERGE_C R127, R127, R126, RZ ;  /* 0x0000007e7f7f723e */ /* 0x000fe200048070ff */
[----:B------:R-:W-:Y:S01]  /*a500*/  IMAD.X R5, R7, 0x1, R134, P6 ;  /* 0x0000000107057824 */ /* 0x000fe200030e0686 */
[----:B------:R-:W-:Y:S01]  /*a510*/  PRMT R13, R63, 0x9910, RZ ;  /* 0x000099103f0d7816 */ /* 0x000fe200000000ff */
[----:B------:R-:W-:Y:S01]  /*a520*/  IMAD.X R7, R7, 0x1, R133, P1 ;  /* 0x0000000107077824 */ /* 0x000fe200008e0685 */
[----:B-1----:R-:W-:Y:S01]  /*a530*/  ISETP.LT.AND P1, PT, R2, UR4, !P3 ;  /* 0x0000000402007c0c */ /* 0x002fe2000df21270 */
[----:B------:R-:W1:Y:S01]  /*a540*/  LDCU UR4, c[0x0][0x398] ;  /* 0x00007300ff0477ac */ /* 0x000e620008000800 */
[----:B------:R5:W-:Y:S01]  /*a550*/  @P5 STG.E.U8 desc[UR24][R4.64], R63 ;  /* 0x0000003f04005986 */ /* 0x000be2000c101118 */
[----:B----4-:R-:W-:Y:S01]  /*a560*/  VIADD R9, R0, 0x3f ;  /* 0x0000003f00097836 */ /* 0x010fe20000000000 */
[----:B------:R-:W-:-:S02]  /*a570*/  SHF.R.S32.HI R0, RZ, 0x1f, R11 ;  /* 0x0000001fff007819 */ /* 0x000fc4000001140b */
[----:B------:R-:W-:Y:S01]  /*a580*/  IADD3 R8, P5, PT, R11, R132, RZ ;  /* 0x000000840b087210 */ /* 0x000fe20007fbe0ff */
[----:B------:R4:W-:Y:S01]  /*a590*/  @P0 STG.E.U8 desc[UR24][R6.64], R127 ;  /* 0x0000007f06000986 */ /* 0x0009e2000c101118 */
[----:B---3--:R-:W-:Y:S01]  /*a5a0*/  ISETP.LT.AND P3, PT, R3, UR6, !P3 ;  /* 0x0000000603007c0c */ /* 0x008fe2000df61270 */
[----:B------:R-:W3:Y:S01]  /*a5b0*/  LDCU UR6, c[0x0][0x398] ;  /* 0x00007300ff0677ac */ /* 0x000ee20008000800 */
[----:B------:R-:W-:Y:S01]  /*a5c0*/  ISETP.GE.AND P0, PT, R9, UR5, PT ;  /* 0x0000000509007c0c */ /* 0x000fe2000bf06270 */
[----:B------:R-:W-:Y:S01]  /*a5d0*/  IMAD.X R9, R0, 0x1, R134, P5 ;  /* 0x0000000100097824 */ /* 0x000fe200028e0686 */
[----:B------:R-:W-:Y:S01]  /*a5e0*/  SHF.R.S32.HI R13, RZ, 0x8, R13 ;  /* 0x00000008ff0d7819 */ /* 0x000fe2000001140d */
[----:B------:R-:W1:Y:S01]  /*a5f0*/  LDCU UR5, c[0x0][0x398] ;  /* 0x00007300ff0577ac */ /* 0x000e620008000800 */
[C---:B-----5:R-:W-:Y:S01]  /*a600*/  IADD3 R4, P5, PT, R11.reuse, R135, RZ ;  /* 0x000000870b047210 */ /* 0x060fe20007fbe0ff */
[----:B------:R-:W-:Y:S01]  /*a610*/  VIADD R11, R11, UR32 ;  /* 0x000000200b0b7c36 */ /* 0x000fe20008000000 */
[----:B------:R-:W-:Y:S01]  /*a620*/  PRMT R15, R127, 0x9910, RZ ;  /* 0x000099107f0f7816 */ /* 0x000fe200000000ff */
[----:B------:R5:W-:Y:S01]  /*a630*/  @P1 STG.E.U8 desc[UR24][R8.64], R13 ;  /* 0x0000000d08001986 */ /* 0x000be2000c101118 */
[----:B--2---:R-:W-:Y:S01]  /*a640*/  ISETP.LT.AND P1, PT, R2, UR7, !P4 ;  /* 0x0000000702007c0c */ /* 0x004fe2000e721270 */
[----:B------:R-:W-:Y:S01]  /*a650*/  IMAD.X R5, R0, 0x1, R133, P5 ;  /* 0x0000000100057824 */ /* 0x000fe200028e0685 */
[----:B------:R-:W-:Y:S01]  /*a660*/  SHF.R.S32.HI R15, RZ, 0x8, R15 ;  /* 0x00000008ff0f7819 */ /* 0x000fe2000001140f */
[----:B------:R-:W2:Y:S01]  /*a670*/  LDCU UR7, c[0x0][0x398] ;  /* 0x00007300ff0777ac */ /* 0x000ea20008000800 */
[----:B0-----:R-:W-:-:S02]  /*a680*/  ISETP.LT.AND P4, PT, R3, UR8, !P4 ;  /* 0x0000000803007c0c */ /* 0x001fc4000e781270 */
[----:B------:R-:W-:Y:S01]  /*a690*/  SHF.R.S32.HI R0, RZ, 0x1f, R11 ;  /* 0x0000001fff007819 */ /* 0x000fe2000001140b */
[----:B------:R0:W-:Y:S01]  /*a6a0*/  @P3 STG.E.U8 desc[UR24][R4.64], R15 ;  /* 0x0000000f04003986 */ /* 0x0001e2000c101118 */
[C---:B----4-:R-:W-:Y:S01]  /*a6b0*/  IADD3 R6, P5, PT, R11.reuse, R132, RZ ;  /* 0x000000840b067210 */ /* 0x050fe20007fbe0ff */
[----:B------:R-:W4:Y:S01]  /*a6c0*/  LDCU UR8, c[0x0][0x398] ;  /* 0x00007300ff0877ac */ /* 0x000f220008000800 */
[----:B------:R-:W-:Y:S02]  /*a6d0*/  ISETP.GE.AND P6, PT, R12, UR9, PT ;  /* 0x000000090c007c0c */ /* 0x000fe4000bfc6270 */
[CC--:B-----5:R-:W-:Y:S01]  /*a6e0*/  IADD3 R8, P3, PT, R11.reuse, R135.reuse, RZ ;  /* 0x000000870b087210 */ /* 0x0e0fe20007f7e0ff */
[----:B------:R-:W-:Y:S01]  /*a6f0*/  VIADD R11, R11, UR32 ;  /* 0x000000200b0b7c36 */ /* 0x000fe20008000000 */
[----:B------:R-:W-:Y:S01]  /*a700*/  F2FP.SATFINITE.E4M3.F32.PACK_AB_MERGE_C R65, R65, R64, RZ ;  /* 0x000000404141723e */ /* 0x000fe200048070ff */
[C---:B------:R-:W-:Y:S01]  /*a710*/  IMAD.X R7, R0.reuse, 0x1, R134, P5 ;  /* 0x0000000100077824 */ /* 0x040fe200028e0686 */
[----:B------:R-:W5:Y:S01]  /*a720*/  LDCU UR9, c[0x0][0x398] ;  /* 0x00007300ff0977ac */ /* 0x000f620008000800 */
[----:B------:R-:W-:Y:S01]  /*a730*/  IMAD.X R9, R0, 0x1, R133, P3 ;  /* 0x0000000100097824 */ /* 0x000fe200018e0685 */
[----:B------:R-:W-:Y:S01]  /*a740*/  SHF.R.S32.HI R12, RZ, 0x1f, R11 ;  /* 0x0000001fff0c7819 */ /* 0x000fe2000001140b */
[C---:B------:R-:W-:Y:S01]  /*a750*/  VIADD R0, R11.reuse, UR32 ;  /* 0x000000200b007c36 */ /* 0x040fe20008000000 */
[C---:B------:R-:W-:Y:S01]  /*a760*/  IADD3 R10, P3, PT, R11.reuse, R135, RZ ;  /* 0x000000870b0a7210 */ /* 0x040fe20007f7e0ff */
[----:B------:R2:W-:Y:S01]  /*a770*/  @P1 STG.E.U8 desc[UR24][R6.64], R65 ;  /* 0x0000004106001986 */ /* 0x0005e2000c101118 */
[----:B0-----:R-:W-:-:S02]  /*a780*/  IADD3 R4, P1, PT, R11, R132, RZ ;  /* 0x000000840b047210 */ /* 0x001fc40007f3e0ff */
[----:B------:R-:W-:Y:S01]  /*a790*/  F2FP.SATFINITE.E4M3.F32.PACK_AB_MERGE_C R129, R129, R128, RZ ;  /* 0x000000808181723e */ /* 0x000fe200048070ff */
[C---:B------:R-:W-:Y:S01]  /*a7a0*/  IMAD.X R11, R12.reuse, 0x1, R133, P3 ;  /* 0x000000010c0b7824 */ /* 0x040fe200018e0685 */
[----:B------:R-:W-:Y:S01]  /*a7b0*/  SHF.R.S32.HI R13, RZ, 0x1f, R0 ;  /* 0x0000001fff0d7819 */ /* 0x000fe20000011400 */
[----:B------:R-:W-:Y:S01]  /*a7c0*/  IMAD.X R5, R12, 0x1, R134, P1 ;  /* 0x000000010c057824 */ /* 0x000fe200008e0686 */
[C---:B-1----:R-:W-:Y:S01]  /*a7d0*/  ISETP.LT.AND P5, PT, R2.reuse, UR4, !P2 ;  /* 0x0000000402007c0c */ /* 0x042fe2000d7a1270 */
[----:B------:R0:W-:Y:S01]  /*a7e0*/  @P4 STG.E.U8 desc[UR24][R8.64], R129 ;  /* 0x0000008108004986 */ /* 0x0001e2000c101118 */
[----:B---3--:R-:W-:Y:S01]  /*a7f0*/  ISETP.LT.AND P4, PT, R2, UR6, !P6 ;  /* 0x0000000602007c0c */ /* 0x008fe2000f781270 */
[----:B------:R-:W-:Y:S01]  /*a800*/  VIADD R12, R0, UR32 ;  /* 0x00000020000c7c36 */ /* 0x000fe20008000000 */
[----:B----4-:R-:W-:Y:S02]  /*a810*/  ISETP.LT.AND P1, PT, R2, UR8, !P0 ;  /* 0x0000000802007c0c */ /* 0x010fe4000c721270 */
[----:B--2---:R-:W-:-:S02]  /*a820*/  IADD3 R6, P3, PT, R0, R132, RZ ;  /* 0x0000008400067210 */ /* 0x004fc40007f7e0ff */
[C---:B------:R-:W-:Y:S02]  /*a830*/  ISETP.LT.AND P2, PT, R3.reuse, UR5, !P2 ;  /* 0x0000000503007c0c */ /* 0x040fe4000d741270 */
[----:B------:R-:W-:Y:S01]  /*a840*/  ISETP.LT.AND P6, PT, R3, UR7, !P6 ;  /* 0x0000000703007c0c */ /* 0x000fe2000f7c1270 */
[----:B------:R-:W-:Y:S01]  /*a850*/  IMAD.X R7, R13, 0x1, R134, P3 ;  /* 0x000000010d077824 */ /* 0x000fe200018e0686 */
[----:B------:R-:W-:Y:S02]  /*a860*/  IADD3 R2, P3, PT, R0, R135, RZ ;  /* 0x0000008700027210 */ /* 0x000fe40007f7e0ff */
[----:B-----5:R-:W-:Y:S02]  /*a870*/  ISETP.LT.AND P0, PT, R3, UR9, !P0 ;  /* 0x0000000903007c0c */ /* 0x020fe4000c701270 */
[----:B------:R-:W-:Y:S01]  /*a880*/  SHF.R.S32.HI R0, RZ, 0x1f, R12 ;  /* 0x0000001fff007819 */ /* 0x000fe2000001140c */
[----:B------:R-:W-:Y:S01]  /*a890*/  IMAD.X R3, R13, 0x1, R133, P3 ;  /* 0x000000010d037824 */ /* 0x000fe200018e0685 */
[----:B0-----:R-:W-:-:S02]  /*a8a0*/  IADD3 R8, P3, PT, R12, R132, RZ ;  /* 0x000000840c087210 */ /* 0x001fc40007f7e0ff */
[----:B------:R-:W-:Y:S02]  /*a8b0*/  PRMT R15, R65, 0x9910, RZ ;  /* 0x00009910410f7816 */ /* 0x000fe400000000ff */
[----:B------:R-:W-:Y:S01]  /*a8c0*/  F2FP.SATFINITE.E4M3.F32.PACK_AB_MERGE_C R67, R67, R66, RZ ;  /* 0x000000424343723e */ /* 0x000fe200048070ff */
[----:B------:R-:W-:Y:S01]  /*a8d0*/  IMAD.X R9, R0, 0x1, R134, P3 ;  /* 0x0000000100097824 */ /* 0x000fe200018e0686 */
[----:B------:R-:W-:Y:S02]  /*a8e0*/  PRMT R17, R129, 0x9910, RZ ;  /* 0x0000991081117816 */ /* 0x000fe400000000ff */
[----:B------:R-:W-:Y:S02]  /*a8f0*/  F2FP.SATFINITE.E4M3.F32.PACK_AB_MERGE_C R131, R131, R130, RZ ;  /* 0x000000828383723e */ /* 0x000fe400048070ff */
[----:B------:R-:W-:Y:S02]  /*a900*/  IADD3 R12, P3, PT, R12, R135, RZ ;  /* 0x000000870c0c7210 */ /* 0x000fe40007f7e0ff */
[----:B------:R-:W-:-:S02]  /*a910*/  SHF.R.S32.HI R15, RZ, 0x8, R15 ;  /* 0x00000008ff0f7819 */ /* 0x000fc4000001140f */
[----:B------:R-:W-:Y:S01]  /*a920*/  PRMT R19, R67, 0x9910, RZ ;  /* 0x0000991043137816 */ /* 0x000fe200000000ff */
[----:B------:R-:W-:Y:S01]  /*a930*/  IMAD.X R13, R0, 0x1, R133, P3 ;  /* 0x00000001000d7824 */ /* 0x000fe200018e0685 */
[----:B------:R-:W-:Y:S01]  /*a940*/  SHF.R.S32.HI R17, RZ, 0x8, R17 ;  /* 0x00000008ff117819 */ /* 0x000fe20000011411 */
[----:B------:R0:W-:Y:S01]  /*a950*/  @P5 STG.E.U8 desc[UR24][R4.64], R15 ;  /* 0x0000000f04005986 */ /* 0x0001e2000c101118 */
[----:B------:R-:W-:Y:S02]  /*a960*/  PRMT R21, R131, 0x9910, RZ ;  /* 0x0000991083157816 */ /* 0x000fe400000000ff */
[----:B------:R-:W-:Y:S01]  /*a970*/  SHF.R.S32.HI R19, RZ, 0x8, R19 ;  /* 0x00000008ff137819 */ /* 0x000fe20000011413 */
[----:B------:R0:W-:Y:S01]  /*a980*/  @P2 STG.E.U8 desc[UR24][R10.64], R17 ;  /* 0x000000110a002986 */ /* 0x0001e2000c101118 */
[----:B------:R-:W-:-:S03]  /*a990*/  SHF.R.S32.HI R21, RZ, 0x8, R21 ;  /* 0x00000008ff157819 */ /* 0x000fc60000011415 */
[----:B------:R0:W-:Y:S04]  /*a9a0*/  @P4 STG.E.U8 desc[UR24][R6.64], R67 ;  /* 0x0000004306004986 */ /* 0x0001e8000c101118 */
[----:B------:R0:W-:Y:S04]  /*a9b0*/  @P6 STG.E.U8 desc[UR24][R2.64], R131 ;  /* 0x0000008302006986 */ /* 0x0001e8000c101118 */
[----:B------:R0:W-:Y:S04]  /*a9c0*/  @P1 STG.E.U8 desc[UR24][R8.64], R19 ;  /* 0x0000001308001986 */ /* 0x0001e8000c101118 */
[----:B------:R0:W-:Y:S01]  /*a9d0*/  @P0 STG.E.U8 desc[UR24][R12.64], R21 ;  /* 0x000000150c000986 */ /* 0x0001e2000c101118 */
[----:B------:R-:W-:Y:S06]  /*a9e0*/  BAR.SYNC.DEFER_BLOCKING 0x0 ;  /* 0x0000000000007b1d */ /* 0x000fec0000010000 */
[----:B------:R-:W-:Y:S05]  /*a9f0*/  BRA.U UP0, `(.L_x_13) ;  /* 0x0000000100a07547 */ /* 0x000fea000b800000 */
[----:B------:R-:W1:Y:S01]  /*aa00*/  S2UR UR5, SR_CgaCtaId ;  /* 0x00000000000579c3 */ /* 0x000e620000008800 */
[----:B------:R-:W-:Y:S01]  /*aa10*/  NOP ;  /* 0x0000000000007918 */ /* 0x000fe20000000000 */
[----:B------:R-:W-:Y:S01]  /*aa20*/  UMOV UR4, 0x50 ;  /* 0x0000005000047882 */ /* 0x000fe20000000000 */
[----:B------:R-:W-:Y:S02]  /*aa30*/  IMAD.U32 R0, RZ, RZ, UR10 ;  /* 0x0000000aff007e24 */ /* 0x000fe4000f8e00ff */
[----:B0-----:R-:W-:Y:S02]  /*aa40*/  IMAD.MOV.U32 R3, RZ, RZ, 0xf ;  /* 0x0000000fff037424 */ /* 0x001fe400078e00ff */
[----:B------:R-:W-:Y:S01]  /*aa50*/  IMAD.MOV.U32 R7, RZ, RZ, 0x1 ;  /* 0x00000001ff077424 */ /* 0x000fe200078e00ff */
[----:B------:R-:W-:-:S04]  /*aa60*/  LOP3.LUT R0, R0, 0xffff, RZ, 0xc0, !PT ;  /* 0x0000ffff00007812 */ /* 0x000fc800078ec0ff */
[----:B------:R-:W-:-:S05]  /*aa70*/  SHF.R.U32.HI R0, RZ, 0x5, R0 ;  /* 0x00000005ff007819 */ /* 0x000fca0000011600 */
[----:B------:R-:W-:Y:S01]  /*aa80*/  VIADD R2, R0, 0x10 ;  /* 0x0000001000027836 */ /* 0x000fe20000000000 */
[----:B------:R-:W-:Y:S01]  /*aa90*/  SHF.L.U32 R0, R3, R0, RZ ;  /* 0x0000000003007219 */ /* 0x000fe200000006ff */
[----:B-1----:R-:W-:-:S03]  /*aaa0*/  ULEA UR6, UR5, UR4, 0x18 ;  /* 0x0000000405067291 */ /* 0x002fc6000f8ec0ff */
[----:B------:R-:W-:-:S04]  /*aab0*/  SHF.L.U32 R3, R7, R2, RZ ;  /* 0x0000000207037219 */ /* 0x000fc800000006ff */
[----:B------:R-:W-:Y:S02]  /*aac0*/  LOP3.LUT R0, R3, R0, RZ, 0xfc, !PT ;  /* 0x0000000003007212 */ /* 0x000fe400078efcff */
[----:B------:R-:W0:Y:S02]  /*aad0*/  LDS R5, [UR6] ;  /* 0x00000006ff057984 */ /* 0x000e240008000800 */
[C---:B------:R-:W-:Y:S02]  /*aae0*/  LOP3.LUT R2, R0.reuse, 0xffff, RZ, 0xc0, !PT ;  /* 0x0000ffff00027812 */ /* 0x040fe400078ec0ff */
[----:B0-----:R-:W-:-:S04]  /*aaf0*/  LOP3.LUT R3, R0, 0xffff, R5, 0x80, !PT ;  /* 0x0000ffff00037812 */ /* 0x001fc800078e8005 */
[----:B------:R-:W-:-:S13]  /*ab00*/  ISETP.NE.AND P0, PT, R3, R2, PT ;  /* 0x000000020300720c */ /* 0x000fda0003f05270 */
[----:B------:R-:W-:Y:S05]  /*ab10*/  @P0 BRA `(.L_x_14) ;  /* 0x0000000000500947 */ /* 0x000fea0003800000 */
[----:B------:R-:W-:Y:S02]  /*ab20*/  SHF.R.U32.HI R5, RZ, 0x10, R5 ;  /* 0x00000010ff057819 */ /* 0x000fe40000011605 */
[----:B------:R-:W-:-:S04]  /*ab30*/  SHF.R.U32.HI R2, RZ, 0x10, R0 ;  /* 0x00000010ff027819 */ /* 0x000fc80000011600 */
[----:B------:R-:W-:-:S04]  /*ab40*/  LOP3.LUT R5, R5, R2, RZ, 0xc0, !PT ;  /* 0x0000000205057212 */ /* 0x000fc800078ec0ff */
[----:B------:R-:W-:-:S13]  /*ab50*/  ISETP.NE.AND P0, PT, R5, R2, PT ;  /* 0x000000020500720c */ /* 0x000fda0003f05270 */
[----:B------:R-:W-:Y:S05]  /*ab60*/  @P0 BRA `(.L_x_15) ;  /* 0x0000000000300947 */ /* 0x000fea0003800000 */
[----:B------:R-:W-:Y:S01]  /*ab70*/  R2UR UR4, R0 ;  /* 0x00000000000472ca */ /* 0x000fe200000e0000 */
[----:B------:R-:W-:Y:S01]  /*ab80*/  VOTEU.ANY UR5, UPT, PT ;  /* 0x0000000000057886 */ /* 0x000fe200038e0100 */
[----:B------:R-:W0:Y:S01]  /*ab90*/  S2R R0, SR_LANEID ;  /* 0x0000000000007919 */ /* 0x000e220000000000 */
[----:B------:R-:W-:-:S10]  /*aba0*/  UFLO.U32 UR5, UR5 ;  /* 0x00000005000572bd */ /* 0x000fd400080e0000 */
[----:B------:R-:W-:-:S06]  /*abb0*/  ULOP3.LUT UR4, URZ, UR4, URZ, 0x33, !UPT ;  /* 0x00000004ff047292 */ /* 0x000fcc000f8e33ff */
[----:B------:R-:W-:-:S04]  /*abc0*/  IMAD.U32 R2, RZ, RZ, UR4 ;  /* 0x00000004ff027e24 */ /* 0x000fc8000f8e00ff */
[----:B------:R-:W1:Y:S02]  /*abd0*/  REDUX UR7, R2 ;  /* 0x00000000020773c4 */ /* 0x000e640000000000 */
[----:B------:R2:W-:Y:S01]  /*abe0*/  UTCATOMSWS.AND URZ, UR4 ;  /* 0x0000000400ff79e3 */ /* 0x0005e20008000000 */
[----:B0-----:R-:W-:Y:S01]  /*abf0*/  ISETP.EQ.U32.AND P0, PT, R0, UR5, PT ;  /* 0x0000000500007c0c */ /* 0x001fe2000bf02070 */
[----:B-1----:R-:W-:-:S12]  /*ac00*/  IMAD.U32 R0, RZ, RZ, UR7 ;  /* 0x00000007ff007e24 */ /* 0x002fd8000f8e00ff */
[----:B------:R2:W-:Y:S01]  /*ac10*/  @P0 ATOMS.AND RZ, [UR6], R0 ;  /* 0x00000000ffff098c */ /* 0x0005e2000a800006 */
[----:B------:R-:W-:Y:S05]  /*ac20*/  BRA `(.L_x_13) ;  /* 0x0000000000147947 */ /* 0x000fea0003800000 */
.L_x_15:
[----:B------:R-:W-:-:S07]  /*ac30*/  MOV R2, 0xac50 ;  /* 0x0000ac5000027802 */ /* 0x000fce0000000f00 */
[----:B------:R-:W-:Y:S05]  /*ac40*/  CALL.REL.NOINC `($__internal_0_$__cuda_sm10x_tcgen05_guardrail_trap_col_being_dealloced_not_returned_by_alloc) ;  /* 0x00000000002c7944 */ /* 0x000fea0003c00000 */
[----:B------:R-:W-:Y:S05]  /*ac50*/  BRA `(.L_x_13) ;  /* 0x0000000000087947 */ /* 0x000fea0003800000 */
.L_x_14:
[----:B------:R-:W-:-:S07]  /*ac60*/  MOV R2, 0xac80 ;  /* 0x0000ac8000027802 */ /* 0x000fce0000000f00 */
[----:B------:R-:W-:Y:S05]  /*ac70*/  CALL.REL.NOINC `($__internal_2_$__cuda_sm10x_tcgen05_guardrail_trap_unallocated_columns_being_dealloced) ;  /* 0x0000000000387944 */ /* 0x000fea0003c00000 */
.L_x_13:
[----:B------:R-:W-:Y:S01]  /*ac80*/  NOP ;  /* 0x0000000000007918 */ /* 0x000fe20000000000 */
[----:B--2---:R-:W-:Y:S05]  /*ac90*/  EXIT ;  /* 0x000000000000794d */ /* 0x004fea0003800000 */
.L_x_8:
[----:B------:R-:W0:Y:S02]  /*aca0*/  SYNCS.PHASECHK.TRANS64.TRYWAIT P2, [UR8], R127 ;  /* 0x0000007fff0075a7 */ /* 0x000e240008041108 */
[----:B0-----:R-:W-:Y:S05]  /*acb0*/  @!P2 BRA `(.L_x_8) ;  /* 0xfffffffc00f8a947 */ /* 0x001fea000383ffff */
[----:B------:R-:W-:Y:S05]  /*acc0*/  BRA `(.L_x_16) ;  /* 0xffffffa000707947 */ /* 0x000fea000383ffff */
.L_x_12:
[----:B------:R-:W0:Y:S02]  /*acd0*/  SYNCS.PHASECHK.TRANS64.TRYWAIT P2, [UR8], R5 ;  /* 0x00000005ff0075a7 */ /* 0x000e240008041108 */
[----:B0-----:R-:W-:Y:S05]  /*ace0*/  @!P2 BRA `(.L_x_12) ;  /* 0xfffffffc00f8a947 */ /* 0x001fea000383ffff */
[----:B------:R-:W-:Y:S05]  /*acf0*/  BRA `(.L_x_11) ;  /* 0xffffffb400a47947 */ /* 0x000fea000383ffff */
        .weak           $__internal_0_$__cuda_sm10x_tcgen05_guardrail_trap_col_being_dealloced_not_returned_by_alloc
        .type           $__internal_0_$__cuda_sm10x_tcgen05_guardrail_trap_col_being_dealloced_not_returned_by_alloc,@function
        .size           $__internal_0_$__cuda_sm10x_tcgen05_guardrail_trap_col_being_dealloced_not_returned_by_alloc,($__internal_1_$__cuda_sm10x_tcgen05_guardrail_trap_phase_invalid_during_alloc - $__internal_0_$__cuda_sm10x_tcgen05_guardrail_trap_col_being_dealloced_not_returned_by_alloc)
$__internal_0_$__cuda_sm10x_tcgen05_guardrail_trap_col_being_dealloced_not_returned_by_alloc:
[----:B------:R-:W-:Y:S05]  /*ad00*/  BPT.TRAP 0x1 ;  /* 0x000000040000795c */ /* 0x000fea0000300000 */
[----:B------:R-:W-:-:S04]  /*ad10*/  IMAD.MOV.U32 R3, RZ, RZ, 0x0 ;  /* 0x00000000ff037424 */ /* 0x000fc800078e00ff */
[----:B------:R-:W-:Y:S05]  /*ad20*/  RET.REL.NODEC R2 `(matmul_kernel) ;  /* 0xffffff5002b47950 */ /* 0x000fea0003c3ffff */
        .weak           $__internal_1_$__cuda_sm10x_tcgen05_guardrail_trap_phase_invalid_during_alloc
        .type           $__internal_1_$__cuda_sm10x_tcgen05_guardrail_trap_phase_invalid_during_alloc,@function
        .size           $__internal_1_$__cuda_sm10x_tcgen05_guardrail_trap_phase_invalid_during_alloc,($__internal_2_$__cuda_sm10x_tcgen05_guardrail_trap_unallocated_columns_being_dealloced - $__internal_1_$__cuda_sm10x_tcgen05_guardrail_trap_phase_invalid_during_alloc)
$__internal_1_$__cuda_sm10x_tcgen05_guardrail_trap_phase_invalid_during_alloc:
[----:B------:R-:W-:Y:S05]  /*ad30*/  BPT.TRAP 0x1 ;  /* 0x000000040000795c */ /* 0x000fea0000300000 */
[----:B------:R-:W-:-:S04]  /*ad40*/  IMAD.MOV.U32 R3, RZ, RZ, 0x0 ;  /* 0x00000000ff037424 */ /* 0x000fc800078e00ff */
[----:B------:R-:W-:Y:S05]  /*ad50*/  RET.REL.NODEC R2 `(matmul_kernel) ;  /* 0xffffff5002a87950 */ /* 0x000fea0003c3ffff */
        .weak           $__internal_2_$__cuda_sm10x_tcgen05_guardrail_trap_unallocated_columns_being_dealloced
        .type           $__internal_2_$__cuda_sm10x_tcgen05_guardrail_trap_unallocated_columns_being_dealloced,@function
        .size           $__internal_2_$__cuda_sm10x_tcgen05_guardrail_trap_unallocated_columns_being_dealloced,(.L_x_20 - $__internal_2_$__cuda_sm10x_tcgen05_guardrail_trap_unallocated_columns_being_dealloced)
$__internal_2_$__cuda_sm10x_tcgen05_guardrail_trap_unallocated_columns_being_dealloced:
[----:B------:R-:W-:Y:S05]  /*ad60*/  BPT.TRAP 0x1 ;  /* 0x000000040000795c */ /* 0x000fea0000300000 */
[----:B------:R-:W-:-:S04]  /*ad70*/  IMAD.MOV.U32 R3, RZ, RZ, 0x0 ;  /* 0x00000000ff037424 */ /* 0x000fc800078e00ff */
[----:B------:R-:W-:Y:S05]  /*ad80*/  RET.REL.NODEC R2 `(matmul_kernel) ;  /* 0xffffff50029c7950 */ /* 0x000fea0003c3ffff */
.L_x_17:
[----:B------:R-:W-:-:S00]  /*ad90*/  BRA `(.L_x_17) ;  /* 0xfffffffc00fc7947 */ /* 0x000fc0000383ffff */
[----:B------:R-:W-:-:S00]  /*ada0*/  NOP ;  /* 0x0000000000007918 */ /* 0x000fc00000000000 */
        /* <DEDUP_REMOVED lines=13> */
.L_x_20:


//--------------------- .nv.shared.matmul_kernel  --------------------------
	.section	.nv.shared.matmul_kernel,"aw",@nobits
	.sectionflags	@""
	.align	16
	.zero		1024


//--------------------- .nv.shared.reserved.0     --------------------------
	.section	.nv.shared.reserved.0,"aw",@nobits
	.align	8
	.weak		__nv_reservedSMEM_offset_0_alias
	.size		__nv_reservedSMEM_offset_0_alias, 0, 64
	.other		__nv_reservedSMEM_offset_0_alias,@"STO_CUDA_RESERVED_SHARED STV_DEFAULT"
__nv_reservedSMEM_offset_0_alias:
	.zero		0
.nv.shared.reserved.0:
	.zero		64
	.weak		__nv_reservedSMEM_allocation_phase
	.type		__nv_reservedSMEM_allocation_phase,@object
	.size		__nv_reservedSMEM_allocation_phase,(.L_0 - __nv_reservedSMEM_allocation_phase)
__nv_reservedSMEM_allocation_phase:
	.zero		1
.L_0:
	.zero		7
	.weak		__nv_reservedSMEM_devtool_atexit_pc
	.type		__nv_reservedSMEM_devtool_atexit_pc,@object
	.size		__nv_reservedSMEM_devtool_atexit_pc,(__nv_reservedSMEM_allocation_mask - __nv_reservedSMEM_devtool_atexit_pc)
__nv_reservedSMEM_devtool_atexit_pc:
	.zero		8
	.weak		__nv_reservedSMEM_allocation_mask
	.type		__nv_reservedSMEM_allocation_mask,@object
	.size		__nv_reservedSMEM_allocation_mask,(.L_2 - __nv_reservedSMEM_allocation_mask)
__nv_reservedSMEM_allocation_mask:
	.zero		4
.L_2:


//--------------------- .nv.constant0.matmul_kernel --------------------------
	.section	.nv.constant0.matmul_kernel,"a",@progbits
	.sectionflags	@""
	.align	4
.nv.constant0.matmul_kernel:
	.zero		976


//--------------------- SYMBOLS --------------------------

	.type		.nv.reservedSmem.offset0,@object
	.size		.nv.reservedSmem.offset0,0x4
	.type		.nv.reservedSmem.cap,@object
	.size		.nv.reservedSmem.cap,0x4
